// auto-generated by cutlass_sweep.gemm — config: {"arch": "sm_100", "cluster_m": 2, "cluster_n": 2, "dtype": "bf16", "stages": 3, "tile_k": 64, "tile_m": 64, "tile_n": 64}
#include "cutlass/cutlass.h"
#include "cutlass/gemm/collective/collective_builder.hpp"
#include "cutlass/gemm/device/gemm_universal_adapter.h"
#include "cutlass/gemm/kernel/gemm_universal.hpp"
#include "cutlass/epilogue/collective/collective_builder.hpp"

using ElemA = cutlass::bfloat16_t;
using ElemB = cutlass::bfloat16_t;
using ElemCD = cutlass::bfloat16_t;
using Acc  = float;
using TileShape    = cute::Shape<cute::_64, cute::_64, cute::_64>;
using ClusterShape = cute::Shape<cute::_2, cute::_2, cute::_1>;

using CollectiveEpilogue = typename cutlass::epilogue::collective::CollectiveBuilder<
    cutlass::arch::Sm100, cutlass::arch::OpClassTensorOp,
    TileShape, ClusterShape,
    cutlass::epilogue::collective::EpilogueTileAuto,
    Acc, Acc,
    ElemCD, cutlass::layout::RowMajor, 128 / cutlass::sizeof_bits<ElemCD>::value,
    ElemCD, cutlass::layout::RowMajor, 128 / cutlass::sizeof_bits<ElemCD>::value,
    cutlass::epilogue::collective::EpilogueScheduleAuto
  >::CollectiveOp;

using CollectiveMainloop = typename cutlass::gemm::collective::CollectiveBuilder<
    cutlass::arch::Sm100, cutlass::arch::OpClassTensorOp,
    ElemA, cutlass::layout::RowMajor, 128 / cutlass::sizeof_bits<ElemA>::value,
    ElemB, cutlass::layout::ColumnMajor, 128 / cutlass::sizeof_bits<ElemB>::value,
    Acc,
    TileShape, ClusterShape,
    cutlass::gemm::collective::StageCount<3>,
    cutlass::gemm::collective::KernelScheduleAuto
  >::CollectiveOp;

using GemmKernel = cutlass::gemm::kernel::GemmUniversal<
    cute::Shape<int,int,int,int>,
    CollectiveMainloop,
    CollectiveEpilogue
>;
using Gemm = cutlass::gemm::device::GemmUniversalAdapter<GemmKernel>;

// Force the device kernel symbol into the cubin without needing a host main.
auto* _anchor = &cutlass::device_kernel<GemmKernel>;


// ===== COMPILED SASS (sm_100a) =====

	.target	sm_100a

	.elftype	@"ET_EXEC"


//--------------------- .note.nv.tkinfo           --------------------------
	.section	.note.nv.tkinfo,"",@"SHT_NOTE"
	.sectionflags	@"SHF_NOTE_NV_TKINFO"
	.tkinfo
        /*0018*/ 	.word	0x00000002
        /*0030*/ 	.string	""
        /*0030*/ 	.string	"ptxas"
        /*0030*/ 	.string	"Cuda compilation tools, release 13.0, V13.0.88"
        /*0030*/ 	.string	"Build cuda_13.0.r13.0/compiler.36424714_0"
        /*0030*/ 	.string	"-arch sm_100a -m 64 "



//--------------------- .note.nv.cuinfo           --------------------------
	.section	.note.nv.cuinfo,"",@"SHT_NOTE"
	.sectionflags	@"SHF_NOTE_NV_CUINFO"
        /*0018*/ 	.short	0x0002
        /*001a*/ 	.short	0x0064
        /*001c*/ 	.short	0x0082
	.zero		2


//--------------------- .nv.info                  --------------------------
	.section	.nv.info,"",@"SHT_CUDA_INFO"
	.align	4


	//----- nvinfo : EIATTR_REGCOUNT
	.align		4
        /*0000*/ 	.byte	0x04, 0x2f
        /*0002*/ 	.short	(.L_19 - .L_18)
	.align		4
.L_18:
        /*0004*/ 	.word	index@(_ZN7cutlass13device_kernelINS_4gemm6kernel13GemmUniversalIN4cute5tupleIJiiiiEEENS1_10collective13CollectiveMmaINS1_35MainloopSm100TmaUmmaWarpSpecializedILi3ELi2ELi4ENS5_IJNS4_1CILi2EEESB_NSA_ILi1EEEEEEEENS5_IJNSA_ILi64EEESF_SF_EEENS_10bfloat16_tENS5_IJlSC_lEEESH_SI_NS4_8TiledMMAINS4_8MMA_AtomIJNS4_20SM100_MMA_F16BF16_SSISH_SH_fLi64ELi64ELNS4_4UMMA5MajorE0ELSN_0ELNSM_7ScaleInE0ELSO_0EEEEEENS4_6LayoutINS5_IJSC_SC_SC_EEENS5_IJNSA_ILi0EEEST_ST_EEEEENS5_IJNS4_10UnderscoreESW_SW_EEEEENS4_23SM90_TMA_LOAD_MULTICASTENS4_14ComposedLayoutINS4_7SwizzleILi3ELi4ELi3EEENS4_18smem_ptr_flag_bitsILi16EEENSR_INS5_IJNSA_ILi8EEESF_EEENS5_IJSF_SC_EEEEEEEvNS4_8identityESZ_S19_vS1A_EENS_8epilogue10collective18CollectiveEpilogueINS1C_23Sm100TmaWarpSpecializedILi3ELi2ELi16ELb1ELb0EEEJSG_NS5_IJNSR_ISF_SC_EENSR_INSA_ILi32EEESC_EEEEESH_SI_SH_SI_NS1C_6fusion15FusionCallbacksIS1G_NS1L_17LinearCombinationISH_fSH_fLNS_15FloatRoundStyleE2EEESG_S1K_JEEENS4_5SM1004TMEM4LOAD26SM100_TMEM_LOAD_16dp256b4xENS4_13SM90_TMA_LOADENS10_INS11_ILi2ELi4ELi3EEES14_NSR_INS5_IJS15_S1I_EEENS5_IJS1I_SC_EEEEEEENS4_17SM75_U32x4_LDSM_NENS4_14SM90_TMA_STOREES20_NS4_17SM90_U32x4_STSM_NENS4_39AutoVectorizingCopyWithAssumedAlignmentILi128EEEEEEvvEEEEvNT_6ParamsE)
        /*0008*/ 	.word	0x00000045


	//----- nvinfo : EIATTR_FRAME_SIZE
	.align		4
.L_19:
        /*000c*/ 	.byte	0x04, 0x11
        /*000e*/ 	.short	(.L_21 - .L_20)
	.align		4
.L_20:
        /*0010*/ 	.word	index@($__internal_2_$__cuda_sm10x_tcgen05_guardrail_trap_unallocated_columns_being_dealloced)
        /*0014*/ 	.word	0x00000000


	//----- nvinfo : EIATTR_FRAME_SIZE
	.align		4
.L_21:
        /*0018*/ 	.byte	0x04, 0x11
        /*001a*/ 	.short	(.L_23 - .L_22)
	.align		4
.L_22:
        /*001c*/ 	.word	index@($__internal_1_$__cuda_sm10x_tcgen05_guardrail_trap_phase_invalid_during_alloc)
        /*0020*/ 	.word	0x00000000


	//----- nvinfo : EIATTR_FRAME_SIZE
	.align		4
.L_23:
        /*0024*/ 	.byte	0x04, 0x11
        /*0026*/ 	.short	(.L_25 - .L_24)
	.align		4
.L_24:
        /*0028*/ 	.word	index@($__internal_0_$__cuda_sm10x_tcgen05_guardrail_trap_col_being_dealloced_not_returned_by_alloc)
        /*002c*/ 	.word	0x00000000


	//----- nvinfo : EIATTR_FRAME_SIZE
	.align		4
.L_25:
        /*0030*/ 	.byte	0x04, 0x11
        /*0032*/ 	.short	(.L_27 - .L_26)
	.align		4
.L_26:
        /*0034*/ 	.word	index@(_ZN7cutlass13device_kernelINS_4gemm6kernel13GemmUniversalIN4cute5tupleIJiiiiEEENS1_10collective13CollectiveMmaINS1_35MainloopSm100TmaUmmaWarpSpecializedILi3ELi2ELi4ENS5_IJNS4_1CILi2EEESB_NSA_ILi1EEEEEEEENS5_IJNSA_ILi64EEESF_SF_EEENS_10bfloat16_tENS5_IJlSC_lEEESH_SI_NS4_8TiledMMAINS4_8MMA_AtomIJNS4_20SM100_MMA_F16BF16_SSISH_SH_fLi64ELi64ELNS4_4UMMA5MajorE0ELSN_0ELNSM_7ScaleInE0ELSO_0EEEEEENS4_6LayoutINS5_IJSC_SC_SC_EEENS5_IJNSA_ILi0EEEST_ST_EEEEENS5_IJNS4_10UnderscoreESW_SW_EEEEENS4_23SM90_TMA_LOAD_MULTICASTENS4_14ComposedLayoutINS4_7SwizzleILi3ELi4ELi3EEENS4_18smem_ptr_flag_bitsILi16EEENSR_INS5_IJNSA_ILi8EEESF_EEENS5_IJSF_SC_EEEEEEEvNS4_8identityESZ_S19_vS1A_EENS_8epilogue10collective18CollectiveEpilogueINS1C_23Sm100TmaWarpSpecializedILi3ELi2ELi16ELb1ELb0EEEJSG_NS5_IJNSR_ISF_SC_EENSR_INSA_ILi32EEESC_EEEEESH_SI_SH_SI_NS1C_6fusion15FusionCallbacksIS1G_NS1L_17LinearCombinationISH_fSH_fLNS_15FloatRoundStyleE2EEESG_S1K_JEEENS4_5SM1004TMEM4LOAD26SM100_TMEM_LOAD_16dp256b4xENS4_13SM90_TMA_LOADENS10_INS11_ILi2ELi4ELi3EEES14_NSR_INS5_IJS15_S1I_EEENS5_IJS1I_SC_EEEEEEENS4_17SM75_U32x4_LDSM_NENS4_14SM90_TMA_STOREES20_NS4_17SM90_U32x4_STSM_NENS4_39AutoVectorizingCopyWithAssumedAlignmentILi128EEEEEEvvEEEEvNT_6ParamsE)
        /*0038*/ 	.word	0x00000000


	//----- nvinfo : EIATTR_MIN_STACK_SIZE
	.align		4
.L_27:
        /*003c*/ 	.byte	0x04, 0x12
        /*003e*/ 	.short	(.L_29 - .L_28)
	.align		4
.L_28:
        /*0040*/ 	.word	index@(_ZN7cutlass13device_kernelINS_4gemm6kernel13GemmUniversalIN4cute5tupleIJiiiiEEENS1_10collective13CollectiveMmaINS1_35MainloopSm100TmaUmmaWarpSpecializedILi3ELi2ELi4ENS5_IJNS4_1CILi2EEESB_NSA_ILi1EEEEEEEENS5_IJNSA_ILi64EEESF_SF_EEENS_10bfloat16_tENS5_IJlSC_lEEESH_SI_NS4_8TiledMMAINS4_8MMA_AtomIJNS4_20SM100_MMA_F16BF16_SSISH_SH_fLi64ELi64ELNS4_4UMMA5MajorE0ELSN_0ELNSM_7ScaleInE0ELSO_0EEEEEENS4_6LayoutINS5_IJSC_SC_SC_EEENS5_IJNSA_ILi0EEEST_ST_EEEEENS5_IJNS4_10UnderscoreESW_SW_EEEEENS4_23SM90_TMA_LOAD_MULTICASTENS4_14ComposedLayoutINS4_7SwizzleILi3ELi4ELi3EEENS4_18smem_ptr_flag_bitsILi16EEENSR_INS5_IJNSA_ILi8EEESF_EEENS5_IJSF_SC_EEEEEEEvNS4_8identityESZ_S19_vS1A_EENS_8epilogue10collective18CollectiveEpilogueINS1C_23Sm100TmaWarpSpecializedILi3ELi2ELi16ELb1ELb0EEEJSG_NS5_IJNSR_ISF_SC_EENSR_INSA_ILi32EEESC_EEEEESH_SI_SH_SI_NS1C_6fusion15FusionCallbacksIS1G_NS1L_17LinearCombinationISH_fSH_fLNS_15FloatRoundStyleE2EEESG_S1K_JEEENS4_5SM1004TMEM4LOAD26SM100_TMEM_LOAD_16dp256b4xENS4_13SM90_TMA_LOADENS10_INS11_ILi2ELi4ELi3EEES14_NSR_INS5_IJS15_S1I_EEENS5_IJS1I_SC_EEEEEEENS4_17SM75_U32x4_LDSM_NENS4_14SM90_TMA_STOREES20_NS4_17SM90_U32x4_STSM_NENS4_39AutoVectorizingCopyWithAssumedAlignmentILi128EEEEEEvvEEEEvNT_6ParamsE)
        /*0044*/ 	.word	0x00000000
.L_29:


//--------------------- .nv.compat                --------------------------
	.section	.nv.compat,"",@"SHT_CUDA_COMPAT_INFO"
	.align	4
        /*0000*/ 	.byte	0x02, 0x09, 0x01, 0x00, 0x02, 0x02, 0x02, 0x00, 0x02, 0x05, 0x05, 0x00, 0x03, 0x07, 0x01, 0x01
        /*0010*/ 	.byte	0x02, 0x03, 0x01, 0x00, 0x02, 0x06, 0x01, 0x00, 0x04, 0x0b, 0x08, 0x00, 0x09, 0x00, 0x00, 0x00
        /*0020*/ 	.byte	0x00, 0x00, 0x00, 0x00


//--------------------- .nv.info._ZN7cutlass13device_kernelINS_4gemm6kernel13GemmUniversalIN4cute5tupleIJiiiiEEENS1_10collective13CollectiveMmaINS1_35MainloopSm100TmaUmmaWarpSpecializedILi3ELi2ELi4ENS5_IJNS4_1CILi2EEESB_NSA_ILi1EEEEEEEENS5_IJNSA_ILi64EEESF_SF_EEENS_10bfloat16_tENS5_IJlSC_lEEESH_SI_NS4_8TiledMMAINS4_8MMA_AtomIJNS4_20SM100_MMA_F16BF16_SSISH_SH_fLi64ELi64ELNS4_4UMMA5MajorE0ELSN_0ELNSM_7ScaleInE0ELSO_0EEEEEENS4_6LayoutINS5_IJSC_SC_SC_EEENS5_IJNSA_ILi0EEEST_ST_EEEEENS5_IJNS4_10UnderscoreESW_SW_EEEEENS4_23SM90_TMA_LOAD_MULTICASTENS4_14ComposedLayoutINS4_7SwizzleILi3ELi4ELi3EEENS4_18smem_ptr_flag_bitsILi16EEENSR_INS5_IJNSA_ILi8EEESF_EEENS5_IJSF_SC_EEEEEEEvNS4_8identityESZ_S19_vS1A_EENS_8epilogue10collective18CollectiveEpilogueINS1C_23Sm100TmaWarpSpecializedILi3ELi2ELi16ELb1ELb0EEEJSG_NS5_IJNSR_ISF_SC_EENSR_INSA_ILi32EEESC_EEEEESH_SI_SH_SI_NS1C_6fusion15FusionCallbacksIS1G_NS1L_17LinearCombinationISH_fSH_fLNS_15FloatRoundStyleE2EEESG_S1K_JEEENS4_5SM1004TMEM4LOAD26SM100_TMEM_LOAD_16dp256b4xENS4_13SM90_TMA_LOADENS10_INS11_ILi2ELi4ELi3EEES14_NSR_INS5_IJS15_S1I_EEENS5_IJS1I_SC_EEEEEEENS4_17SM75_U32x4_LDSM_NENS4_14SM90_TMA_STOREES20_NS4_17SM90_U32x4_STSM_NENS4_39AutoVectorizingCopyWithAssumedAlignmentILi128EEEEEEvvEEEEvNT_6ParamsE --------------------------
	.section	.nv.info._ZN7cutlass13device_kernelINS_4gemm6kernel13GemmUniversalIN4cute5tupleIJiiiiEEENS1_10collective13CollectiveMmaINS1_35MainloopSm100TmaUmmaWarpSpecializedILi3ELi2ELi4ENS5_IJNS4_1CILi2EEESB_NSA_ILi1EEEEEEEENS5_IJNSA_ILi64EEESF_SF_EEENS_10bfloat16_tENS5_IJlSC_lEEESH_SI_NS4_8TiledMMAINS4_8MMA_AtomIJNS4_20SM100_MMA_F16BF16_SSISH_SH_fLi64ELi64ELNS4_4UMMA5MajorE0ELSN_0ELNSM_7ScaleInE0ELSO_0EEEEEENS4_6LayoutINS5_IJSC_SC_SC_EEENS5_IJNSA_ILi0EEEST_ST_EEEEENS5_IJNS4_10UnderscoreESW_SW_EEEEENS4_23SM90_TMA_LOAD_MULTICASTENS4_14ComposedLayoutINS4_7SwizzleILi3ELi4ELi3EEENS4_18smem_ptr_flag_bitsILi16EEENSR_INS5_IJNSA_ILi8EEESF_EEENS5_IJSF_SC_EEEEEEEvNS4_8identityESZ_S19_vS1A_EENS_8epilogue10collective18CollectiveEpilogueINS1C_23Sm100TmaWarpSpecializedILi3ELi2ELi16ELb1ELb0EEEJSG_NS5_IJNSR_ISF_SC_EENSR_INSA_ILi32EEESC_EEEEESH_SI_SH_SI_NS1C_6fusion15FusionCallbacksIS1G_NS1L_17LinearCombinationISH_fSH_fLNS_15FloatRoundStyleE2EEESG_S1K_JEEENS4_5SM1004TMEM4LOAD26SM100_TMEM_LOAD_16dp256b4xENS4_13SM90_TMA_LOADENS10_INS11_ILi2ELi4ELi3EEES14_NSR_INS5_IJS15_S1I_EEENS5_IJS1I_SC_EEEEEEENS4_17SM75_U32x4_LDSM_NENS4_14SM90_TMA_STOREES20_NS4_17SM90_U32x4_STSM_NENS4_39AutoVectorizingCopyWithAssumedAlignmentILi128EEEEEEvvEEEEvNT_6ParamsE,"",@"SHT_CUDA_INFO"
	.sectionflags	@""
	.align	4


	//----- nvinfo : EIATTR_CUDA_API_VERSION
	.align		4
        /*0000*/ 	.byte	0x04, 0x37
        /*0002*/ 	.short	(.L_31 - .L_30)
.L_30:
        /*0004*/ 	.word	0x00000082


	//----- nvinfo : EIATTR_KPARAM_INFO
	.align		4
.L_31:
        /*0008*/ 	.byte	0x04, 0x17
        /*000a*/ 	.short	(.L_33 - .L_32)
.L_32:
        /*000c*/ 	.word	0x00000000
        /*0010*/ 	.short	0x0000
        /*0012*/ 	.short	0x0000
        /*0014*/ 	.byte	0x00, 0xf0, 0x01, 0x20


	//----- nvinfo : EIATTR_AT_ENTRY_FRAGMENTS
	.align		4
.L_33:
        /*0018*/ 	.byte	0x04, 0x4f
        /*001a*/ 	.short	(.L_35 - .L_34)


	//   ....[0]....
.L_34:
        /*001c*/ 	.word	0x00000006


	//----- nvinfo : EIATTR_RESERVED_SMEM_USED
	.align		4
.L_35:
        /*0020*/ 	.byte	0x01, 0x41
	.zero		2


	//----- nvinfo : EIATTR_SPARSE_MMA_MASK
	.align		4
        /*0024*/ 	.byte	0x03, 0x50
        /*0026*/ 	.short	0x0000


	//----- nvinfo : EIATTR_TCGEN05_1CTA_USED
	.align		4
        /*0028*/ 	.byte	0x01, 0x51
	.zero		2


	//----- nvinfo : EIATTR_MAXREG_COUNT
	.align		4
        /*002c*/ 	.byte	0x03, 0x1b
        /*002e*/ 	.short	0x00ff


	//----- nvinfo : EIATTR_NUM_BARRIERS
	.align		4
        /*0030*/ 	.byte	0x02, 0x4c
        /*0032*/ 	.byte	0x07
	.zero		1


	//----- nvinfo : EIATTR_EXTERNS
	.align		4
        /*0034*/ 	.byte	0x04, 0x0f
        /*0036*/ 	.short	(.L_37 - .L_36)


	//   ....[0]....
	.align		4
.L_36:
        /*0038*/ 	.word	index@(__assertfail)


	//----- nvinfo : EIATTR_MERCURY_ISA_VERSION
	.align		4
.L_37:
        /*003c*/ 	.byte	0x03, 0x5f
        /*003e*/ 	.short	0x0101


	//----- nvinfo : EIATTR_INT_WARP_WIDE_INSTR_OFFSETS
	.align		4
        /*0040*/ 	.byte	0x04, 0x31
        /*0042*/ 	.short	(.L_39 - .L_38)


	//   ....[0]....
.L_38:
        /*0044*/ 	.word	0x00003e00


	//   ....[1]....
        /*0048*/ 	.word	0x00003e30


	//   ....[2]....
        /*004c*/ 	.word	0x00003e50


	//   ....[3]....
        /*0050*/ 	.word	0x00004a20


	//   ....[4]....
        /*0054*/ 	.word	0x00004aa0


	//   ....[5]....
        /*0058*/ 	.word	0x00004ba0


	//   ....[6]....
        /*005c*/ 	.word	0x00004cb0


	//----- nvinfo : EIATTR_COOP_GROUP_MASK_REGIDS
	.align		4
.L_39:
        /*0060*/ 	.byte	0x04, 0x29
        /*0062*/ 	.short	(.L_41 - .L_40)


	//   ....[0]....
.L_40:
        /*0064*/ 	.word	0xffffffff


	//   ....[1]....
        /*0068*/ 	.word	0xffffffff


	//   ....[2]....
        /*006c*/ 	.word	0xffffffff


	//   ....[3]....
        /*0070*/ 	.word	0xffffffff


	//   ....[4]....
        /*0074*/ 	.word	0xffffffff


	//   ....[5]....
        /*0078*/ 	.word	0xffffffff


	//   ....[6]....
        /*007c*/ 	.word	0xffffffff


	//   ....[7]....
        /*0080*/ 	.word	0xffffffff


	//   ....[8]....
        /*0084*/ 	.word	0xffffffff


	//   ....[9]....
        /*0088*/ 	.word	0xffffffff


	//   ....[10]....
        /*008c*/ 	.word	0xffffffff


	//   ....[11]....
        /*0090*/ 	.word	0xffffffff


	//   ....[12]....
        /*0094*/ 	.word	0xffffffff


	//   ....[13]....
        /*0098*/ 	.word	0xffffffff


	//----- nvinfo : EIATTR_COOP_GROUP_INSTR_OFFSETS
	.align		4
.L_41:
        /*009c*/ 	.byte	0x04, 0x28
        /*009e*/ 	.short	(.L_43 - .L_42)


	//   ....[0]....
.L_42:
        /*00a0*/ 	.word	0x00000080


	//   ....[1]....
        /*00a4*/ 	.word	0x000004f0


	//   ....[2]....
        /*00a8*/ 	.word	0x00000680


	//   ....[3]....
        /*00ac*/ 	.word	0x00000800


	//   ....[4]....
        /*00b0*/ 	.word	0x00000900


	//   ....[5]....
        /*00b4*/ 	.word	0x00000a70


	//   ....[6]....
        /*00b8*/ 	.word	0x00000c10


	//   ....[7]....
        /*00bc*/ 	.word	0x00000dc0


	//   ....[8]....
        /*00c0*/ 	.word	0x000021c0


	//   ....[9]....
        /*00c4*/ 	.word	0x00002ff0


	//   ....[10]....
        /*00c8*/ 	.word	0x00003200


	//   ....[11]....
        /*00cc*/ 	.word	0x00003230


	//   ....[12]....
        /*00d0*/ 	.word	0x00003ce0


	//   ....[13]....
        /*00d4*/ 	.word	0x00003f10


	//----- nvinfo : EIATTR_VRC_CTA_INIT_COUNT
	.align		4
.L_43:
        /*00d8*/ 	.byte	0x02, 0x4a
        /*00da*/ 	.byte	0x80
	.zero		1


	//----- nvinfo : EIATTR_SYSCALL_OFFSETS
	.align		4
        /*00dc*/ 	.byte	0x04, 0x46
        /*00de*/ 	.short	(.L_45 - .L_44)


	//   ....[0]....
.L_44:
        /*00e0*/ 	.word	0x000059b0


	//   ....[1]....
        /*00e4*/ 	.word	0x00005aa0


	//   ....[2]....
        /*00e8*/ 	.word	0x000062e0


	//   ....[3]....
        /*00ec*/ 	.word	0x00006c30


	//----- nvinfo : EIATTR_MBARRIER_INSTR_OFFSETS
	.align		4
.L_45:
        /*00f0*/ 	.byte	0x04, 0x39
        /*00f2*/ 	.short	(.L_47 - .L_46)


	//   ....[0]....
.L_46:
        /*00f4*/ 	.word	0x00000610
        /*00f8*/ 	.word	0x000000ff
        /*00fc*/ 	.word	0x00000000
        /*0100*/ 	.short	0x0100
        /*0102*/ 	.byte	0x04
	.zero		1


	//   ....[1]....
        /*0104*/ 	.word	0x00000620
        /*0108*/ 	.word	0x000000ff
        /*010c*/ 	.word	0x00000018
        /*0110*/ 	.short	0x0100
        /*0112*/ 	.byte	0x04
	.zero		1


	//   ....[2]....
        /*0114*/ 	.word	0x00000630
        /*0118*/ 	.word	0x000000ff
        /*011c*/ 	.word	0x00000008
        /*0120*/ 	.short	0x0100
        /*0122*/ 	.byte	0x04
	.zero		1


	//   ....[3]....
        /*0124*/ 	.word	0x00000640
        /*0128*/ 	.word	0x000000ff
        /*012c*/ 	.word	0x00000020
        /*0130*/ 	.short	0x0100
        /*0132*/ 	.byte	0x04
	.zero		1


	//   ....[4]....
        /*0134*/ 	.word	0x00000650
        /*0138*/ 	.word	0x000000ff
        /*013c*/ 	.word	0x00000010
        /*0140*/ 	.short	0x0100
        /*0142*/ 	.byte	0x04
	.zero		1


	//   ....[5]....
        /*0144*/ 	.word	0x00000660
        /*0148*/ 	.word	0x000000ff
        /*014c*/ 	.word	0x00000028
        /*0150*/ 	.short	0x0100
        /*0152*/ 	.byte	0x04
	.zero		1


	//   ....[6]....
        /*0154*/ 	.word	0x00000790
        /*0158*/ 	.word	0x000000ff
        /*015c*/ 	.word	0x00000030
        /*0160*/ 	.short	0x0100
        /*0162*/ 	.byte	0x04
	.zero		1


	//   ....[7]....
        /*0164*/ 	.word	0x000007a0
        /*0168*/ 	.word	0x000000ff
        /*016c*/ 	.word	0x00000048
        /*0170*/ 	.short	0x0100
        /*0172*/ 	.byte	0x04
	.zero		1


	//   ....[8]....
        /*0174*/ 	.word	0x000007b0
        /*0178*/ 	.word	0x000000ff
        /*017c*/ 	.word	0x00000038
        /*0180*/ 	.short	0x0100
        /*0182*/ 	.byte	0x04
	.zero		1


	//   ....[9]....
        /*0184*/ 	.word	0x000007c0
        /*0188*/ 	.word	0x000000ff
        /*018c*/ 	.word	0x00000050
        /*0190*/ 	.short	0x0100
        /*0192*/ 	.byte	0x04
	.zero		1


	//   ....[10]....
        /*0194*/ 	.word	0x000007d0
        /*0198*/ 	.word	0x000000ff
        /*019c*/ 	.word	0x00000040
        /*01a0*/ 	.short	0x0100
        /*01a2*/ 	.byte	0x04
	.zero		1


	//   ....[11]....
        /*01a4*/ 	.word	0x000007e0
        /*01a8*/ 	.word	0x000000ff
        /*01ac*/ 	.word	0x00000058
        /*01b0*/ 	.short	0x0100
        /*01b2*/ 	.byte	0x04
	.zero		1


	//   ....[12]....
        /*01b4*/ 	.word	0x000008d0
        /*01b8*/ 	.word	0x000000ff
        /*01bc*/ 	.word	0x00000060
        /*01c0*/ 	.short	0x0100
        /*01c2*/ 	.byte	0x06
	.zero		1


	//   ....[13]....
        /*01c4*/ 	.word	0x000008e0
        /*01c8*/ 	.word	0x000000ff
        /*01cc*/ 	.word	0x00000068
        /*01d0*/ 	.short	0x0100
        /*01d2*/ 	.byte	0x06
	.zero		1


	//   ....[14]....
        /*01d4*/ 	.word	0x00000a20
        /*01d8*/ 	.word	0x000000ff
        /*01dc*/ 	.word	0x00000070
        /*01e0*/ 	.short	0x0100
        /*01e2*/ 	.byte	0x06
	.zero		1


	//   ....[15]....
        /*01e4*/ 	.word	0x00000a30
        /*01e8*/ 	.word	0x000000ff
        /*01ec*/ 	.word	0x00000080
        /*01f0*/ 	.short	0x0100
        /*01f2*/ 	.byte	0x06
	.zero		1


	//   ....[16]....
        /*01f4*/ 	.word	0x00000a40
        /*01f8*/ 	.word	0x000000ff
        /*01fc*/ 	.word	0x00000078
        /*0200*/ 	.short	0x0100
        /*0202*/ 	.byte	0x06
	.zero		1


	//   ....[17]....
        /*0204*/ 	.word	0x00000a50
        /*0208*/ 	.word	0x000000ff
        /*020c*/ 	.word	0x00000088
        /*0210*/ 	.short	0x0100
        /*0212*/ 	.byte	0x06
	.zero		1


	//   ....[18]....
        /*0214*/ 	.word	0x00000b80
        /*0218*/ 	.word	0x000000ff
        /*021c*/ 	.word	0x00000090
        /*0220*/ 	.short	0x0100
        /*0222*/ 	.byte	0x04
	.zero		1


	//   ....[19]....
        /*0224*/ 	.word	0x00000b90
        /*0228*/ 	.word	0x000000ff
        /*022c*/ 	.word	0x000000b0
        /*0230*/ 	.short	0x0100
        /*0232*/ 	.byte	0x04
	.zero		1


	//   ....[20]....
        /*0234*/ 	.word	0x00000ba0
        /*0238*/ 	.word	0x000000ff
        /*023c*/ 	.word	0x00000098
        /*0240*/ 	.short	0x0100
        /*0242*/ 	.byte	0x04
	.zero		1


	//   ....[21]....
        /*0244*/ 	.word	0x00000bb0
        /*0248*/ 	.word	0x000000ff
        /*024c*/ 	.word	0x000000b8
        /*0250*/ 	.short	0x0100
        /*0252*/ 	.byte	0x04
	.zero		1


	//   ....[22]....
        /*0254*/ 	.word	0x00000bc0
        /*0258*/ 	.word	0x000000ff
        /*025c*/ 	.word	0x000000a0
        /*0260*/ 	.short	0x0100
        /*0262*/ 	.byte	0x04
	.zero		1


	//   ....[23]....
        /*0264*/ 	.word	0x00000bd0
        /*0268*/ 	.word	0x000000ff
        /*026c*/ 	.word	0x000000c0
        /*0270*/ 	.short	0x0100
        /*0272*/ 	.byte	0x04
	.zero		1


	//   ....[24]....
        /*0274*/ 	.word	0x00000be0
        /*0278*/ 	.word	0x000000ff
        /*027c*/ 	.word	0x000000a8
        /*0280*/ 	.short	0x0100
        /*0282*/ 	.byte	0x04
	.zero		1


	//   ....[25]....
        /*0284*/ 	.word	0x00000bf0
        /*0288*/ 	.word	0x000000ff
        /*028c*/ 	.word	0x000000c8
        /*0290*/ 	.short	0x0100
        /*0292*/ 	.byte	0x04
	.zero		1


	//   ....[26]....
        /*0294*/ 	.word	0x00000ce0
        /*0298*/ 	.word	0x000000ff
        /*029c*/ 	.word	0x000000d0
        /*02a0*/ 	.short	0x0100
        /*02a2*/ 	.byte	0x04
	.zero		1


	//   ....[27]....
        /*02a4*/ 	.word	0x00000cf0
        /*02a8*/ 	.word	0x000000ff
        /*02ac*/ 	.word	0x000000e0
        /*02b0*/ 	.short	0x0100
        /*02b2*/ 	.byte	0x04
	.zero		1


	//   ....[28]....
        /*02b4*/ 	.word	0x00000d00
        /*02b8*/ 	.word	0x000000ff
        /*02bc*/ 	.word	0x000000d8
        /*02c0*/ 	.short	0x0100
        /*02c2*/ 	.byte	0x04
	.zero		1


	//   ....[29]....
        /*02c4*/ 	.word	0x00000d10
        /*02c8*/ 	.word	0x000000ff
        /*02cc*/ 	.word	0x000000e8
        /*02d0*/ 	.short	0x0100
        /*02d2*/ 	.byte	0x04
	.zero		1


	//   ....[30]....
        /*02d4*/ 	.word	0x000019b0
        /*02d8*/ 	.word	0x00000000
        /*02dc*/ 	.word	0x000000e0
        /*02e0*/ 	.short	0x010a
        /*02e2*/ 	.byte	0xff
	.zero		1


	//   ....[31]....
        /*02e4*/ 	.word	0x000019e0
        /*02e8*/ 	.word	0x00000000
        /*02ec*/ 	.word	0x000000d0
        /*02f0*/ 	.short	0x0101
        /*02f2*/ 	.byte	0xff
	.zero		1


	//   ....[32]....
        /*02f4*/ 	.word	0x00001ac0
        /*02f8*/ 	.word	0x000000ff
        /*02fc*/ 	.word	0x00000018
        /*0300*/ 	.short	0x010a
        /*0302*/ 	.byte	0x04
	.zero		1


	//   ....[33]....
        /*0304*/ 	.word	0x00001b40
        /*0308*/ 	.word	0x000000ff
        /*030c*/ 	.word	0x00000018
        /*0310*/ 	.short	0x010a
        /*0312*/ 	.byte	0x21
	.zero		1


	//   ....[34]....
        /*0314*/ 	.word	0x00001cd0
        /*0318*/ 	.word	0x000000ff
        /*031c*/ 	.word	0x00000018
        /*0320*/ 	.short	0x010a
        /*0322*/ 	.byte	0x08
	.zero		1


	//   ....[35]....
        /*0324*/ 	.word	0x00001e30
        /*0328*/ 	.word	0x000000ff
        /*032c*/ 	.word	0x00000068
        /*0330*/ 	.short	0x0101
        /*0332*/ 	.byte	0x06
	.zero		1


	//   ....[36]....
        /*0334*/ 	.word	0x00001e50
        /*0338*/ 	.word	0x000000ff
        /*033c*/ 	.word	0x00000018
        /*0340*/ 	.short	0x010a
        /*0342*/ 	.byte	0x04
	.zero		1


	//   ....[37]....
        /*0344*/ 	.word	0x00001ed0
        /*0348*/ 	.word	0x000000ff
        /*034c*/ 	.word	0x00000018
        /*0350*/ 	.short	0x010a
        /*0352*/ 	.byte	0x11
	.zero		1


	//   ....[38]....
        /*0354*/ 	.word	0x00002060
        /*0358*/ 	.word	0x000000ff
        /*035c*/ 	.word	0x00000018
        /*0360*/ 	.short	0x010a
        /*0362*/ 	.byte	0x07
	.zero		1


	//   ....[39]....
        /*0364*/ 	.word	0x000021f0
        /*0368*/ 	.word	0x00000003
        /*036c*/ 	.word	0x00000070
        /*0370*/ 	.short	0x010a
        /*0372*/ 	.byte	0xff
	.zero		1


	//   ....[40]....
        /*0374*/ 	.word	0x00002340
        /*0378*/ 	.word	0x00000000
        /*037c*/ 	.word	0x00000000
        /*0380*/ 	.short	0x0101
        /*0382*/ 	.byte	0xff
	.zero		1


	//   ....[41]....
        /*0384*/ 	.word	0x00002900
        /*0388*/ 	.word	0x000000ff
        /*038c*/ 	.word	0x00000000
        /*0390*/ 	.short	0x010a
        /*0392*/ 	.byte	0x04
	.zero		1


	//   ....[42]....
        /*0394*/ 	.word	0x00002990
        /*0398*/ 	.word	0x000000ff
        /*039c*/ 	.word	0x00000000
        /*03a0*/ 	.short	0x010a
        /*03a2*/ 	.byte	0x05
	.zero		1


	//   ....[43]....
        /*03a4*/ 	.word	0x00002a30
        /*03a8*/ 	.word	0x00000000
        /*03ac*/ 	.word	0x00000000
        /*03b0*/ 	.short	0x010a
        /*03b2*/ 	.byte	0xff
	.zero		1


	//   ....[44]....
        /*03b4*/ 	.word	0x00002b50
        /*03b8*/ 	.word	0x00000002
        /*03bc*/ 	.word	0x000000d0
        /*03c0*/ 	.short	0x010a
        /*03c2*/ 	.byte	0xff
	.zero		1


	//   ....[45]....
        /*03c4*/ 	.word	0x00002bc0
        /*03c8*/ 	.word	0x00000002
        /*03cc*/ 	.word	0x00000000
        /*03d0*/ 	.short	0x0101
        /*03d2*/ 	.byte	0xff
	.zero		1


	//   ....[46]....
        /*03d4*/ 	.word	0x00002be0
        /*03d8*/ 	.word	0x000000ff
        /*03dc*/ 	.word	0x00000080
        /*03e0*/ 	.short	0x010a
        /*03e2*/ 	.byte	0x04
	.zero		1


	//   ....[47]....
        /*03e4*/ 	.word	0x00002d00
        /*03e8*/ 	.word	0x00000002
        /*03ec*/ 	.word	0x00000070
        /*03f0*/ 	.short	0x010a
        /*03f2*/ 	.byte	0xff
	.zero		1


	//   ....[48]....
        /*03f4*/ 	.word	0x00002e00
        /*03f8*/ 	.word	0x00000002
        /*03fc*/ 	.word	0x00000000
        /*0400*/ 	.short	0x0101
        /*0402*/ 	.byte	0xff
	.zero		1


	//   ....[49]....
        /*0404*/ 	.word	0x00002e90
        /*0408*/ 	.word	0x000000ff
        /*040c*/ 	.word	0x00000080
        /*0410*/ 	.short	0x0106
        /*0412*/ 	.byte	0x04
	.zero		1


	//   ....[50]....
        /*0414*/ 	.word	0x00002eb0
        /*0418*/ 	.word	0x000000ff
        /*041c*/ 	.word	0x00000080
        /*0420*/ 	.short	0x010a
        /*0422*/ 	.byte	0x04
	.zero		1


	//   ....[51]....
        /*0424*/ 	.word	0x00002f40
        /*0428*/ 	.word	0x000000ff
        /*042c*/ 	.word	0x00000080
        /*0430*/ 	.short	0x0106
        /*0432*/ 	.byte	0x07
	.zero		1


	//   ....[52]....
        /*0434*/ 	.word	0x00002f80
        /*0438*/ 	.word	0x00000000
        /*043c*/ 	.word	0x00000080
        /*0440*/ 	.short	0x010a
        /*0442*/ 	.byte	0xff
	.zero		1


	//   ....[53]....
        /*0444*/ 	.word	0x000034d0
        /*0448*/ 	.word	0x00000000
        /*044c*/ 	.word	0x00000070
        /*0450*/ 	.short	0x010a
        /*0452*/ 	.byte	0xff
	.zero		1


	//   ....[54]....
        /*0454*/ 	.word	0x000035d0
        /*0458*/ 	.word	0x00000003
        /*045c*/ 	.word	0x00000000
        /*0460*/ 	.short	0x0101
        /*0462*/ 	.byte	0xff
	.zero		1


	//   ....[55]....
        /*0464*/ 	.word	0x000035e0
        /*0468*/ 	.word	0x000000ff
        /*046c*/ 	.word	0x00000000
        /*0470*/ 	.short	0x010a
        /*0472*/ 	.byte	0x04
	.zero		1


	//   ....[56]....
        /*0474*/ 	.word	0x00003660
        /*0478*/ 	.word	0x000000ff
        /*047c*/ 	.word	0x000000b0
        /*0480*/ 	.short	0x010a
        /*0482*/ 	.byte	0x1f
	.zero		1


	//   ....[57]....
        /*0484*/ 	.word	0x00003740
        /*0488*/ 	.word	0x000000ff
        /*048c*/ 	.word	0x00000000
        /*0490*/ 	.short	0x010a
        /*0492*/ 	.byte	0x05
	.zero		1


	//   ....[58]....
        /*0494*/ 	.word	0x00003880
        /*0498*/ 	.word	0x000000ff
        /*049c*/ 	.word	0x00000000
        /*04a0*/ 	.short	0x010a
        /*04a2*/ 	.byte	0x04
	.zero		1


	//   ....[59]....
        /*04a4*/ 	.word	0x00003b10
        /*04a8*/ 	.word	0x000000ff
        /*04ac*/ 	.word	0x00000000
        /*04b0*/ 	.short	0x010a
        /*04b2*/ 	.byte	0x04
	.zero		1


	//   ....[60]....
        /*04b4*/ 	.word	0x00003ba0
        /*04b8*/ 	.word	0x000000ff
        /*04bc*/ 	.word	0x00000000
        /*04c0*/ 	.short	0x010a
        /*04c2*/ 	.byte	0x05
	.zero		1


	//   ....[61]....
        /*04c4*/ 	.word	0x00003c30
        /*04c8*/ 	.word	0x000000ff
        /*04cc*/ 	.word	0x00000000
        /*04d0*/ 	.short	0x010a
        /*04d2*/ 	.byte	0x05
	.zero		1


	//   ....[62]....
        /*04d4*/ 	.word	0x00003cc0
        /*04d8*/ 	.word	0x000000ff
        /*04dc*/ 	.word	0x00000000
        /*04e0*/ 	.short	0x010a
        /*04e2*/ 	.byte	0x04
	.zero		1


	//   ....[63]....
        /*04e4*/ 	.word	0x00004150
        /*04e8*/ 	.word	0x0000000c
        /*04ec*/ 	.word	0x00000070
        /*04f0*/ 	.short	0x010a
        /*04f2*/ 	.byte	0xff
	.zero		1


	//   ....[64]....
        /*04f4*/ 	.word	0x000042c0
        /*04f8*/ 	.word	0x00000000
        /*04fc*/ 	.word	0x00000000
        /*0500*/ 	.short	0x0101
        /*0502*/ 	.byte	0xff
	.zero		1


	//   ....[65]....
        /*0504*/ 	.word	0x00004740
        /*0508*/ 	.word	0x000000ff
        /*050c*/ 	.word	0x00000068
        /*0510*/ 	.short	0x010a
        /*0512*/ 	.byte	0x18
	.zero		1


	//   ....[66]....
        /*0514*/ 	.word	0x00004900
        /*0518*/ 	.word	0x000000ff
        /*051c*/ 	.word	0x00000048
        /*0520*/ 	.short	0x010a
        /*0522*/ 	.byte	0x04
	.zero		1


	//   ....[67]....
        /*0524*/ 	.word	0x00004ad0
        /*0528*/ 	.word	0x000000ff
        /*052c*/ 	.word	0x00000030
        /*0530*/ 	.short	0x010b
        /*0532*/ 	.byte	0x04
	.zero		1


	//   ....[68]....
        /*0534*/ 	.word	0x00004ae0
        /*0538*/ 	.word	0x000000ff
        /*053c*/ 	.word	0x00000000
        /*0540*/ 	.short	0x0101
        /*0542*/ 	.byte	0x14
	.zero		1


	//   ....[69]....
        /*0544*/ 	.word	0x00004af0
        /*0548*/ 	.word	0x000000ff
        /*054c*/ 	.word	0x00000048
        /*0550*/ 	.short	0x010a
        /*0552*/ 	.byte	0x05
	.zero		1


	//   ....[70]....
        /*0554*/ 	.word	0x00004ce0
        /*0558*/ 	.word	0x000000ff
        /*055c*/ 	.word	0x00000030
        /*0560*/ 	.short	0x010b
        /*0562*/ 	.byte	0x05
	.zero		1


	//   ....[71]....
        /*0564*/ 	.word	0x00004cf0
        /*0568*/ 	.word	0x000000ff
        /*056c*/ 	.word	0x00000000
        /*0570*/ 	.short	0x0101
        /*0572*/ 	.byte	0x04
	.zero		1


	//   ....[72]....
        /*0574*/ 	.word	0x00004d90
        /*0578*/ 	.word	0x000000ff
        /*057c*/ 	.word	0x00000000
        /*0580*/ 	.short	0x010a
        /*0582*/ 	.byte	0x04
	.zero		1


	//   ....[73]....
        /*0584*/ 	.word	0x00004e20
        /*0588*/ 	.word	0x000000ff
        /*058c*/ 	.word	0x00000000
        /*0590*/ 	.short	0x010a
        /*0592*/ 	.byte	0x05
	.zero		1


	//   ....[74]....
        /*0594*/ 	.word	0x00004ec0
        /*0598*/ 	.word	0x00000000
        /*059c*/ 	.word	0x00000000
        /*05a0*/ 	.short	0x010a
        /*05a2*/ 	.byte	0xff
	.zero		1


	//   ....[75]....
        /*05a4*/ 	.word	0x00005220
        /*05a8*/ 	.word	0x00000000
        /*05ac*/ 	.word	0x00000070
        /*05b0*/ 	.short	0x010a
        /*05b2*/ 	.byte	0xff
	.zero		1


	//   ....[76]....
        /*05b4*/ 	.word	0x000052f0
        /*05b8*/ 	.word	0x00000000
        /*05bc*/ 	.word	0x00000000
        /*05c0*/ 	.short	0x0101
        /*05c2*/ 	.byte	0xff
	.zero		1


	//   ....[77]....
        /*05c4*/ 	.word	0x00005f00
        /*05c8*/ 	.word	0x00000002
        /*05cc*/ 	.word	0x00000030
        /*05d0*/ 	.short	0x010a
        /*05d2*/ 	.byte	0xff
	.zero		1


	//   ....[78]....
        /*05d4*/ 	.word	0x00005f40
        /*05d8*/ 	.word	0x0000001b
        /*05dc*/ 	.word	0x00000090
        /*05e0*/ 	.short	0x010a
        /*05e2*/ 	.byte	0xff
	.zero		1


	//   ....[79]....
        /*05e4*/ 	.word	0x00006030
        /*05e8*/ 	.word	0x00000002
        /*05ec*/ 	.word	0x00000030
        /*05f0*/ 	.short	0x010a
        /*05f2*/ 	.byte	0xff
	.zero		1


	//   ....[80]....
        /*05f4*/ 	.word	0x000061c0
        /*05f8*/ 	.word	0x0000001b
        /*05fc*/ 	.word	0x00000090
        /*0600*/ 	.short	0x010a
        /*0602*/ 	.byte	0xff
	.zero		1


	//   ....[81]....
        /*0604*/ 	.word	0x00006990
        /*0608*/ 	.word	0x00000000
        /*060c*/ 	.word	0x00000000
        /*0610*/ 	.short	0x0101
        /*0612*/ 	.byte	0xff
	.zero		1


	//   ....[82]....
        /*0614*/ 	.word	0x000069a0
        /*0618*/ 	.word	0x00000002
        /*061c*/ 	.word	0x00000030
        /*0620*/ 	.short	0x010a
        /*0622*/ 	.byte	0xff
	.zero		1


	//   ....[83]....
        /*0624*/ 	.word	0x00006a60
        /*0628*/ 	.word	0x00000002
        /*062c*/ 	.word	0x00000030
        /*0630*/ 	.short	0x010a
        /*0632*/ 	.byte	0xff
	.zero		1


	//   ....[84]....
        /*0634*/ 	.word	0x00006e00
        /*0638*/ 	.word	0x000000ff
        /*063c*/ 	.word	0x00000000
        /*0640*/ 	.short	0x0101
        /*0642*/ 	.byte	0x04
	.zero		1


	//   ....[85]....
        /*0644*/ 	.word	0x00007360
        /*0648*/ 	.word	0x00000000
        /*064c*/ 	.word	0x00000000
        /*0650*/ 	.short	0x0101
        /*0652*/ 	.byte	0xff
	.zero		1


	//   ....[86]....
        /*0654*/ 	.word	0x00007610
        /*0658*/ 	.word	0x000000ff
        /*065c*/ 	.word	0x00000000
        /*0660*/ 	.short	0x0101
        /*0662*/ 	.byte	0x04
	.zero		1


	//   ....[87]....
        /*0664*/ 	.word	0x00007630
        /*0668*/ 	.word	0x00000000
        /*066c*/ 	.word	0x000000e0
        /*0670*/ 	.short	0x010a
        /*0672*/ 	.byte	0xff
	.zero		1


	//   ....[88]....
        /*0674*/ 	.word	0x00007690
        /*0678*/ 	.word	0x00000000
        /*067c*/ 	.word	0x00000018
        /*0680*/ 	.short	0x010a
        /*0682*/ 	.byte	0xff
	.zero		1


	//   ....[89]....
        /*0684*/ 	.word	0x000076f0
        /*0688*/ 	.word	0x00000000
        /*068c*/ 	.word	0x00000018
        /*0690*/ 	.short	0x010a
        /*0692*/ 	.byte	0xff
	.zero		1


	//   ....[90]....
        /*0694*/ 	.word	0x00007740
        /*0698*/ 	.word	0x00000003
        /*069c*/ 	.word	0x00000070
        /*06a0*/ 	.short	0x010a
        /*06a2*/ 	.byte	0xff
	.zero		1


	//   ....[91]....
        /*06a4*/ 	.word	0x000077a0
        /*06a8*/ 	.word	0x00000000
        /*06ac*/ 	.word	0x00000000
        /*06b0*/ 	.short	0x010a
        /*06b2*/ 	.byte	0xff
	.zero		1


	//   ....[92]....
        /*06b4*/ 	.word	0x00007800
        /*06b8*/ 	.word	0x00000000
        /*06bc*/ 	.word	0x00000000
        /*06c0*/ 	.short	0x010a
        /*06c2*/ 	.byte	0xff
	.zero		1


	//   ....[93]....
        /*06c4*/ 	.word	0x00007850
        /*06c8*/ 	.word	0x00000002
        /*06cc*/ 	.word	0x000000d0
        /*06d0*/ 	.short	0x010a
        /*06d2*/ 	.byte	0xff
	.zero		1


	//   ....[94]....
        /*06d4*/ 	.word	0x000078b0
        /*06d8*/ 	.word	0x00000002
        /*06dc*/ 	.word	0x00000080
        /*06e0*/ 	.short	0x010a
        /*06e2*/ 	.byte	0xff
	.zero		1


	//   ....[95]....
        /*06e4*/ 	.word	0x00007900
        /*06e8*/ 	.word	0x00000002
        /*06ec*/ 	.word	0x00000070
        /*06f0*/ 	.short	0x010a
        /*06f2*/ 	.byte	0xff
	.zero		1


	//   ....[96]....
        /*06f4*/ 	.word	0x00007960
        /*06f8*/ 	.word	0x00000000
        /*06fc*/ 	.word	0x00000080
        /*0700*/ 	.short	0x010a
        /*0702*/ 	.byte	0xff
	.zero		1


	//   ....[97]....
        /*0704*/ 	.word	0x000079b0
        /*0708*/ 	.word	0x00000000
        /*070c*/ 	.word	0x00000070
        /*0710*/ 	.short	0x010a
        /*0712*/ 	.byte	0xff
	.zero		1


	//   ....[98]....
        /*0714*/ 	.word	0x00007a10
        /*0718*/ 	.word	0x00000002
        /*071c*/ 	.word	0x000000b0
        /*0720*/ 	.short	0x010a
        /*0722*/ 	.byte	0xff
	.zero		1


	//   ....[99]....
        /*0724*/ 	.word	0x00007a70
        /*0728*/ 	.word	0x00000000
        /*072c*/ 	.word	0x00000000
        /*0730*/ 	.short	0x010a
        /*0732*/ 	.byte	0xff
	.zero		1


	//   ....[100]....
        /*0734*/ 	.word	0x00007ad0
        /*0738*/ 	.word	0x00000000
        /*073c*/ 	.word	0x00000000
        /*0740*/ 	.short	0x010a
        /*0742*/ 	.byte	0xff
	.zero		1


	//   ....[101]....
        /*0744*/ 	.word	0x00007b30
        /*0748*/ 	.word	0x00000000
        /*074c*/ 	.word	0x00000000
        /*0750*/ 	.short	0x010a
        /*0752*/ 	.byte	0xff
	.zero		1


	//   ....[102]....
        /*0754*/ 	.word	0x00007b90
        /*0758*/ 	.word	0x00000000
        /*075c*/ 	.word	0x00000000
        /*0760*/ 	.short	0x010a
        /*0762*/ 	.byte	0xff
	.zero		1


	//   ....[103]....
        /*0764*/ 	.word	0x00007bf0
        /*0768*/ 	.word	0x00000000
        /*076c*/ 	.word	0x00000000
        /*0770*/ 	.short	0x010a
        /*0772*/ 	.byte	0xff
	.zero		1


	//   ....[104]....
        /*0774*/ 	.word	0x00007c40
        /*0778*/ 	.word	0x0000000c
        /*077c*/ 	.word	0x00000070
        /*0780*/ 	.short	0x010a
        /*0782*/ 	.byte	0xff
	.zero		1


	//   ....[105]....
        /*0784*/ 	.word	0x00007ca0
        /*0788*/ 	.word	0x00000000
        /*078c*/ 	.word	0x00000068
        /*0790*/ 	.short	0x010a
        /*0792*/ 	.byte	0xff
	.zero		1


	//   ....[106]....
        /*0794*/ 	.word	0x00007d00
        /*0798*/ 	.word	0x00000000
        /*079c*/ 	.word	0x00000048
        /*07a0*/ 	.short	0x010a
        /*07a2*/ 	.byte	0xff
	.zero		1


	//   ....[107]....
        /*07a4*/ 	.word	0x00007d60
        /*07a8*/ 	.word	0x00000006
        /*07ac*/ 	.word	0x00000048
        /*07b0*/ 	.short	0x010a
        /*07b2*/ 	.byte	0xff
	.zero		1


	//   ....[108]....
        /*07b4*/ 	.word	0x00007dc0
        /*07b8*/ 	.word	0x00000000
        /*07bc*/ 	.word	0x00000000
        /*07c0*/ 	.short	0x010a
        /*07c2*/ 	.byte	0xff
	.zero		1


	//   ....[109]....
        /*07c4*/ 	.word	0x00007e20
        /*07c8*/ 	.word	0x00000000
        /*07cc*/ 	.word	0x00000000
        /*07d0*/ 	.short	0x010a
        /*07d2*/ 	.byte	0xff
	.zero		1


	//   ....[110]....
        /*07d4*/ 	.word	0x00007e70
        /*07d8*/ 	.word	0x00000000
        /*07dc*/ 	.word	0x00000070
        /*07e0*/ 	.short	0x010a
        /*07e2*/ 	.byte	0xff
	.zero		1


	//   ....[111]....
        /*07e4*/ 	.word	0x00007ec0
        /*07e8*/ 	.word	0x00000002
        /*07ec*/ 	.word	0x00000030
        /*07f0*/ 	.short	0x010a
        /*07f2*/ 	.byte	0xff
	.zero		1


	//   ....[112]....
        /*07f4*/ 	.word	0x00007f10
        /*07f8*/ 	.word	0x0000001b
        /*07fc*/ 	.word	0x00000090
        /*0800*/ 	.short	0x010a
        /*0802*/ 	.byte	0xff
	.zero		1


	//   ....[113]....
        /*0804*/ 	.word	0x00007f60
        /*0808*/ 	.word	0x00000002
        /*080c*/ 	.word	0x00000030
        /*0810*/ 	.short	0x010a
        /*0812*/ 	.byte	0xff
	.zero		1


	//----- nvinfo : EIATTR_NUM_MBARRIERS
	.align		4
.L_47:
        /*0814*/ 	.byte	0x03, 0x38
        /*0816*/ 	.short	0x001e


	//----- nvinfo : EIATTR_EXIT_INSTR_OFFSETS
	.align		4
        /*0818*/ 	.byte	0x04, 0x1c
        /*081a*/ 	.short	(.L_49 - .L_48)


	//   ....[0]....
.L_48:
        /*081c*/ 	.word	0x00002a60


	//   ....[1]....
        /*0820*/ 	.word	0x00002f50


	//   ....[2]....
        /*0824*/ 	.word	0x00002fb0


	//   ....[3]....
        /*0828*/ 	.word	0x00003f20


	//   ....[4]....
        /*082c*/ 	.word	0x00004ef0


	//   ....[5]....
        /*0830*/ 	.word	0x00004f30


	//   ....[6]....
        /*0834*/ 	.word	0x00007500


	//   ....[7]....
        /*0838*/ 	.word	0x00007580


	//   ....[8]....
        /*083c*/ 	.word	0x000075b0


	//   ....[9]....
        /*0840*/ 	.word	0x00007620


	//----- nvinfo : EIATTR_MAX_THREADS
	.align		4
.L_49:
        /*0844*/ 	.byte	0x04, 0x05
        /*0846*/ 	.short	(.L_51 - .L_50)
.L_50:
        /*0848*/ 	.word	0x00000100
        /*084c*/ 	.word	0x00000001
        /*0850*/ 	.word	0x00000001


	//----- nvinfo : EIATTR_CRS_STACK_SIZE
	.align		4
.L_51:
        /*0854*/ 	.byte	0x04, 0x1e
        /*0856*/ 	.short	(.L_53 - .L_52)
.L_52:
        /*0858*/ 	.word	0x00000000


	//----- nvinfo : EIATTR_CBANK_PARAM_SIZE
	.align		4
.L_53:
        /*085c*/ 	.byte	0x03, 0x19
        /*085e*/ 	.short	0x0800


	//----- nvinfo : EIATTR_PARAM_CBANK
	.align		4
        /*0860*/ 	.byte	0x04, 0x0a
        /*0862*/ 	.short	(.L_55 - .L_54)
	.align		4
.L_54:
        /*0864*/ 	.word	index@(.nv.constant0._ZN7cutlass13device_kernelINS_4gemm6kernel13GemmUniversalIN4cute5tupleIJiiiiEEENS1_10collective13CollectiveMmaINS1_35MainloopSm100TmaUmmaWarpSpecializedILi3ELi2ELi4ENS5_IJNS4_1CILi2EEESB_NSA_ILi1EEEEEEEENS5_IJNSA_ILi64EEESF_SF_EEENS_10bfloat16_tENS5_IJlSC_lEEESH_SI_NS4_8TiledMMAINS4_8MMA_AtomIJNS4_20SM100_MMA_F16BF16_SSISH_SH_fLi64ELi64ELNS4_4UMMA5MajorE0ELSN_0ELNSM_7ScaleInE0ELSO_0EEEEEENS4_6LayoutINS5_IJSC_SC_SC_EEENS5_IJNSA_ILi0EEEST_ST_EEEEENS5_IJNS4_10UnderscoreESW_SW_EEEEENS4_23SM90_TMA_LOAD_MULTICASTENS4_14ComposedLayoutINS4_7SwizzleILi3ELi4ELi3EEENS4_18smem_ptr_flag_bitsILi16EEENSR_INS5_IJNSA_ILi8EEESF_EEENS5_IJSF_SC_EEEEEEEvNS4_8identityESZ_S19_vS1A_EENS_8epilogue10collective18CollectiveEpilogueINS1C_23Sm100TmaWarpSpecializedILi3ELi2ELi16ELb1ELb0EEEJSG_NS5_IJNSR_ISF_SC_EENSR_INSA_ILi32EEESC_EEEEESH_SI_SH_SI_NS1C_6fusion15FusionCallbacksIS1G_NS1L_17LinearCombinationISH_fSH_fLNS_15FloatRoundStyleE2EEESG_S1K_JEEENS4_5SM1004TMEM4LOAD26SM100_TMEM_LOAD_16dp256b4xENS4_13SM90_TMA_LOADENS10_INS11_ILi2ELi4ELi3EEES14_NSR_INS5_IJS15_S1I_EEENS5_IJS1I_SC_EEEEEEENS4_17SM75_U32x4_LDSM_NENS4_14SM90_TMA_STOREES20_NS4_17SM90_U32x4_STSM_NENS4_39AutoVectorizingCopyWithAssumedAlignmentILi128EEEEEEvvEEEEvNT_6ParamsE)
        /*0868*/ 	.short	0x0380
        /*086a*/ 	.short	0x0800


	//----- nvinfo : EIATTR_SW_WAR
	.align		4
.L_55:
        /*086c*/ 	.byte	0x04, 0x36
        /*086e*/ 	.short	(.L_57 - .L_56)
.L_56:
        /*0870*/ 	.word	0x00000008
.L_57:


//--------------------- .nv.callgraph             --------------------------
	.section	.nv.callgraph,"",@"SHT_CUDA_CALLGRAPH"
	.align	4
	.sectionentsize	8
	.align		4
        /*0000*/ 	.word	0x00000000
	.align		4
        /*0004*/ 	.word	0xffffffff
	.align		4
        /*0008*/ 	.word	index@(_ZN7cutlass13device_kernelINS_4gemm6kernel13GemmUniversalIN4cute5tupleIJiiiiEEENS1_10collective13CollectiveMmaINS1_35MainloopSm100TmaUmmaWarpSpecializedILi3ELi2ELi4ENS5_IJNS4_1CILi2EEESB_NSA_ILi1EEEEEEEENS5_IJNSA_ILi64EEESF_SF_EEENS_10bfloat16_tENS5_IJlSC_lEEESH_SI_NS4_8TiledMMAINS4_8MMA_AtomIJNS4_20SM100_MMA_F16BF16_SSISH_SH_fLi64ELi64ELNS4_4UMMA5MajorE0ELSN_0ELNSM_7ScaleInE0ELSO_0EEEEEENS4_6LayoutINS5_IJSC_SC_SC_EEENS5_IJNSA_ILi0EEEST_ST_EEEEENS5_IJNS4_10UnderscoreESW_SW_EEEEENS4_23SM90_TMA_LOAD_MULTICASTENS4_14ComposedLayoutINS4_7SwizzleILi3ELi4ELi3EEENS4_18smem_ptr_flag_bitsILi16EEENSR_INS5_IJNSA_ILi8EEESF_EEENS5_IJSF_SC_EEEEEEEvNS4_8identityESZ_S19_vS1A_EENS_8epilogue10collective18CollectiveEpilogueINS1C_23Sm100TmaWarpSpecializedILi3ELi2ELi16ELb1ELb0EEEJSG_NS5_IJNSR_ISF_SC_EENSR_INSA_ILi32EEESC_EEEEESH_SI_SH_SI_NS1C_6fusion15FusionCallbacksIS1G_NS1L_17LinearCombinationISH_fSH_fLNS_15FloatRoundStyleE2EEESG_S1K_JEEENS4_5SM1004TMEM4LOAD26SM100_TMEM_LOAD_16dp256b4xENS4_13SM90_TMA_LOADENS10_INS11_ILi2ELi4ELi3EEES14_NSR_INS5_IJS15_S1I_EEENS5_IJS1I_SC_EEEEEEENS4_17SM75_U32x4_LDSM_NENS4_14SM90_TMA_STOREES20_NS4_17SM90_U32x4_STSM_NENS4_39AutoVectorizingCopyWithAssumedAlignmentILi128EEEEEEvvEEEEvNT_6ParamsE)
	.align		4
        /*000c*/ 	.word	index@(__assertfail)
	.align		4
        /*0010*/ 	.word	0x00000000
	.align		4
        /*0014*/ 	.word	0xfffffffe
	.align		4
        /*0018*/ 	.word	0x00000000
	.align		4
        /*001c*/ 	.word	0xfffffffd
	.align		4
        /*0020*/ 	.word	0x00000000
	.align		4
        /*0024*/ 	.word	0xfffffffc


//--------------------- .nv.constant4             --------------------------
	.section	.nv.constant4,"a",@progbits
	.align	8
	.align		8
.nv.constant4:
        /*0000*/ 	.dword	__assertfail
	.align		8
        /*0008*/ 	.dword	__unnamed_1
	.align		8
        /*0010*/ 	.dword	__unnamed_2
	.align		8
        /*0018*/ 	.dword	_ZN39_INTERNAL_97271cf5_4_k_cu_7321fbb5_71244cuda3std3__45__cpo5beginE
	.align		8
        /*0020*/ 	.dword	_ZN39_INTERNAL_97271cf5_4_k_cu_7321fbb5_71244cuda3std3__45__cpo3endE
	.align		8
        /*0028*/ 	.dword	_ZN39_INTERNAL_97271cf5_4_k_cu_7321fbb5_71244cuda3std3__45__cpo6cbeginE
	.align		8
        /*0030*/ 	.dword	_ZN39_INTERNAL_97271cf5_4_k_cu_7321fbb5_71244cuda3std3__45__cpo4cendE
	.align		8
        /*0038*/ 	.dword	_ZN39_INTERNAL_97271cf5_4_k_cu_7321fbb5_71244cuda3std3__441_GLOBAL__N__97271cf5_4_k_cu_7321fbb5_71246ignoreE
	.align		8
        /*0040*/ 	.dword	_ZN39_INTERNAL_97271cf5_4_k_cu_7321fbb5_71244cuda3std3__419piecewise_constructE
	.align		8
        /*0048*/ 	.dword	_ZN39_INTERNAL_97271cf5_4_k_cu_7321fbb5_71244cuda3std3__48in_placeE
	.align		8
        /*0050*/ 	.dword	_ZN39_INTERNAL_97271cf5_4_k_cu_7321fbb5_71244cuda3std6ranges3__45__cpo4swapE
	.align		8
        /*0058*/ 	.dword	_ZN39_INTERNAL_97271cf5_4_k_cu_7321fbb5_71244cuda3std6ranges3__45__cpo9iter_moveE
	.align		8
        /*0060*/ 	.dword	_ZN39_INTERNAL_97271cf5_4_k_cu_7321fbb5_71244cute7productE
	.align		8
        /*0068*/ 	.dword	_ZN39_INTERNAL_97271cf5_4_k_cu_7321fbb5_71244cute1_E
	.align		8
        /*0070*/ 	.dword	$str$25
	.align		8
        /*0078*/ 	.dword	$str$26
	.align		8
        /*0080*/ 	.dword	$str$27
	.align		8
        /*0088*/ 	.dword	$str$28


//--------------------- .text._ZN7cutlass13device_kernelINS_4gemm6kernel13GemmUniversalIN4cute5tupleIJiiiiEEENS1_10collective13CollectiveMmaINS1_35MainloopSm100TmaUmmaWarpSpecializedILi3ELi2ELi4ENS5_IJNS4_1CILi2EEESB_NSA_ILi1EEEEEEEENS5_IJNSA_ILi64EEESF_SF_EEENS_10bfloat16_tENS5_IJlSC_lEEESH_SI_NS4_8TiledMMAINS4_8MMA_AtomIJNS4_20SM100_MMA_F16BF16_SSISH_SH_fLi64ELi64ELNS4_4UMMA5MajorE0ELSN_0ELNSM_7ScaleInE0ELSO_0EEEEEENS4_6LayoutINS5_IJSC_SC_SC_EEENS5_IJNSA_ILi0EEEST_ST_EEEEENS5_IJNS4_10UnderscoreESW_SW_EEEEENS4_23SM90_TMA_LOAD_MULTICASTENS4_14ComposedLayoutINS4_7SwizzleILi3ELi4ELi3EEENS4_18smem_ptr_flag_bitsILi16EEENSR_INS5_IJNSA_ILi8EEESF_EEENS5_IJSF_SC_EEEEEEEvNS4_8identityESZ_S19_vS1A_EENS_8epilogue10collective18CollectiveEpilogueINS1C_23Sm100TmaWarpSpecializedILi3ELi2ELi16ELb1ELb0EEEJSG_NS5_IJNSR_ISF_SC_EENSR_INSA_ILi32EEESC_EEEEESH_SI_SH_SI_NS1C_6fusion15FusionCallbacksIS1G_NS1L_17LinearCombinationISH_fSH_fLNS_15FloatRoundStyleE2EEESG_S1K_JEEENS4_5SM1004TMEM4LOAD26SM100_TMEM_LOAD_16dp256b4xENS4_13SM90_TMA_LOADENS10_INS11_ILi2ELi4ELi3EEES14_NSR_INS5_IJS15_S1I_EEENS5_IJS1I_SC_EEEEEEENS4_17SM75_U32x4_LDSM_NENS4_14SM90_TMA_STOREES20_NS4_17SM90_U32x4_STSM_NENS4_39AutoVectorizingCopyWithAssumedAlignmentILi128EEEEEEvvEEEEvNT_6ParamsE --------------------------
	.section	.text._ZN7cutlass13device_kernelINS_4gemm6kernel13GemmUniversalIN4cute5tupleIJiiiiEEENS1_10collective13CollectiveMmaINS1_35MainloopSm100TmaUmmaWarpSpecializedILi3ELi2ELi4ENS5_IJNS4_1CILi2EEESB_NSA_ILi1EEEEEEEENS5_IJNSA_ILi64EEESF_SF_EEENS_10bfloat16_tENS5_IJlSC_lEEESH_SI_NS4_8TiledMMAINS4_8MMA_AtomIJNS4_20SM100_MMA_F16BF16_SSISH_SH_fLi64ELi64ELNS4_4UMMA5MajorE0ELSN_0ELNSM_7ScaleInE0ELSO_0EEEEEENS4_6LayoutINS5_IJSC_SC_SC_EEENS5_IJNSA_ILi0EEEST_ST_EEEEENS5_IJNS4_10UnderscoreESW_SW_EEEEENS4_23SM90_TMA_LOAD_MULTICASTENS4_14ComposedLayoutINS4_7SwizzleILi3ELi4ELi3EEENS4_18smem_ptr_flag_bitsILi16EEENSR_INS5_IJNSA_ILi8EEESF_EEENS5_IJSF_SC_EEEEEEEvNS4_8identityESZ_S19_vS1A_EENS_8epilogue10collective18CollectiveEpilogueINS1C_23Sm100TmaWarpSpecializedILi3ELi2ELi16ELb1ELb0EEEJSG_NS5_IJNSR_ISF_SC_EENSR_INSA_ILi32EEESC_EEEEESH_SI_SH_SI_NS1C_6fusion15FusionCallbacksIS1G_NS1L_17LinearCombinationISH_fSH_fLNS_15FloatRoundStyleE2EEESG_S1K_JEEENS4_5SM1004TMEM4LOAD26SM100_TMEM_LOAD_16dp256b4xENS4_13SM90_TMA_LOADENS10_INS11_ILi2ELi4ELi3EEES14_NSR_INS5_IJS15_S1I_EEENS5_IJS1I_SC_EEEEEEENS4_17SM75_U32x4_LDSM_NENS4_14SM90_TMA_STOREES20_NS4_17SM90_U32x4_STSM_NENS4_39AutoVectorizingCopyWithAssumedAlignmentILi128EEEEEEvvEEEEvNT_6ParamsE,"ax",@progbits
	.align	128
.text._ZN7cutlass13device_kernelINS_4gemm6kernel13GemmUniversalIN4cute5tupleIJiiiiEEENS1_10collective13CollectiveMmaINS1_35MainloopSm100TmaUmmaWarpSpecializedILi3ELi2ELi4ENS5_IJNS4_1CILi2EEESB_NSA_ILi1EEEEEEEENS5_IJNSA_ILi64EEESF_SF_EEENS_10bfloat16_tENS5_IJlSC_lEEESH_SI_NS4_8TiledMMAINS4_8MMA_AtomIJNS4_20SM100_MMA_F16BF16_SSISH_SH_fLi64ELi64ELNS4_4UMMA5MajorE0ELSN_0ELNSM_7ScaleInE0ELSO_0EEEEEENS4_6LayoutINS5_IJSC_SC_SC_EEENS5_IJNSA_ILi0EEEST_ST_EEEEENS5_IJNS4_10UnderscoreESW_SW_EEEEENS4_23SM90_TMA_LOAD_MULTICASTENS4_14ComposedLayoutINS4_7SwizzleILi3ELi4ELi3EEENS4_18smem_ptr_flag_bitsILi16EEENSR_INS5_IJNSA_ILi8EEESF_EEENS5_IJSF_SC_EEEEEEEvNS4_8identityESZ_S19_vS1A_EENS_8epilogue10collective18CollectiveEpilogueINS1C_23Sm100TmaWarpSpecializedILi3ELi2ELi16ELb1ELb0EEEJSG_NS5_IJNSR_ISF_SC_EENSR_INSA_ILi32EEESC_EEEEESH_SI_SH_SI_NS1C_6fusion15FusionCallbacksIS1G_NS1L_17LinearCombinationISH_fSH_fLNS_15FloatRoundStyleE2EEESG_S1K_JEEENS4_5SM1004TMEM4LOAD26SM100_TMEM_LOAD_16dp256b4xENS4_13SM90_TMA_LOADENS10_INS11_ILi2ELi4ELi3EEES14_NSR_INS5_IJS15_S1I_EEENS5_IJS1I_SC_EEEEEEENS4_17SM75_U32x4_LDSM_NENS4_14SM90_TMA_STOREES20_NS4_17SM90_U32x4_STSM_NENS4_39AutoVectorizingCopyWithAssumedAlignmentILi128EEEEEEvvEEEEvNT_6ParamsE:
        .type           _ZN7cutlass13device_kernelINS_4gemm6kernel13GemmUniversalIN4cute5tupleIJiiiiEEENS1_10collective13CollectiveMmaINS1_35MainloopSm100TmaUmmaWarpSpecializedILi3ELi2ELi4ENS5_IJNS4_1CILi2EEESB_NSA_ILi1EEEEEEEENS5_IJNSA_ILi64EEESF_SF_EEENS_10bfloat16_tENS5_IJlSC_lEEESH_SI_NS4_8TiledMMAINS4_8MMA_AtomIJNS4_20SM100_MMA_F16BF16_SSISH_SH_fLi64ELi64ELNS4_4UMMA5MajorE0ELSN_0ELNSM_7ScaleInE0ELSO_0EEEEEENS4_6LayoutINS5_IJSC_SC_SC_EEENS5_IJNSA_ILi0EEEST_ST_EEEEENS5_IJNS4_10UnderscoreESW_SW_EEEEENS4_23SM90_TMA_LOAD_MULTICASTENS4_14ComposedLayoutINS4_7SwizzleILi3ELi4ELi3EEENS4_18smem_ptr_flag_bitsILi16EEENSR_INS5_IJNSA_ILi8EEESF_EEENS5_IJSF_SC_EEEEEEEvNS4_8identityESZ_S19_vS1A_EENS_8epilogue10collective18CollectiveEpilogueINS1C_23Sm100TmaWarpSpecializedILi3ELi2ELi16ELb1ELb0EEEJSG_NS5_IJNSR_ISF_SC_EENSR_INSA_ILi32EEESC_EEEEESH_SI_SH_SI_NS1C_6fusion15FusionCallbacksIS1G_NS1L_17LinearCombinationISH_fSH_fLNS_15FloatRoundStyleE2EEESG_S1K_JEEENS4_5SM1004TMEM4LOAD26SM100_TMEM_LOAD_16dp256b4xENS4_13SM90_TMA_LOADENS10_INS11_ILi2ELi4ELi3EEES14_NSR_INS5_IJS15_S1I_EEENS5_IJS1I_SC_EEEEEEENS4_17SM75_U32x4_LDSM_NENS4_14SM90_TMA_STOREES20_NS4_17SM90_U32x4_STSM_NENS4_39AutoVectorizingCopyWithAssumedAlignmentILi128EEEEEEvvEEEEvNT_6ParamsE,@function
        .size           _ZN7cutlass13device_kernelINS_4gemm6kernel13GemmUniversalIN4cute5tupleIJiiiiEEENS1_10collective13CollectiveMmaINS1_35MainloopSm100TmaUmmaWarpSpecializedILi3ELi2ELi4ENS5_IJNS4_1CILi2EEESB_NSA_ILi1EEEEEEEENS5_IJNSA_ILi64EEESF_SF_EEENS_10bfloat16_tENS5_IJlSC_lEEESH_SI_NS4_8TiledMMAINS4_8MMA_AtomIJNS4_20SM100_MMA_F16BF16_SSISH_SH_fLi64ELi64ELNS4_4UMMA5MajorE0ELSN_0ELNSM_7ScaleInE0ELSO_0EEEEEENS4_6LayoutINS5_IJSC_SC_SC_EEENS5_IJNSA_ILi0EEEST_ST_EEEEENS5_IJNS4_10UnderscoreESW_SW_EEEEENS4_23SM90_TMA_LOAD_MULTICASTENS4_14ComposedLayoutINS4_7SwizzleILi3ELi4ELi3EEENS4_18smem_ptr_flag_bitsILi16EEENSR_INS5_IJNSA_ILi8EEESF_EEENS5_IJSF_SC_EEEEEEEvNS4_8identityESZ_S19_vS1A_EENS_8epilogue10collective18CollectiveEpilogueINS1C_23Sm100TmaWarpSpecializedILi3ELi2ELi16ELb1ELb0EEEJSG_NS5_IJNSR_ISF_SC_EENSR_INSA_ILi32EEESC_EEEEESH_SI_SH_SI_NS1C_6fusion15FusionCallbacksIS1G_NS1L_17LinearCombinationISH_fSH_fLNS_15FloatRoundStyleE2EEESG_S1K_JEEENS4_5SM1004TMEM4LOAD26SM100_TMEM_LOAD_16dp256b4xENS4_13SM90_TMA_LOADENS10_INS11_ILi2ELi4ELi3EEES14_NSR_INS5_IJS15_S1I_EEENS5_IJS1I_SC_EEEEEEENS4_17SM75_U32x4_LDSM_NENS4_14SM90_TMA_STOREES20_NS4_17SM90_U32x4_STSM_NENS4_39AutoVectorizingCopyWithAssumedAlignmentILi128EEEEEEvvEEEEvNT_6ParamsE,(.L_x_158 - _ZN7cutlass13device_kernelINS_4gemm6kernel13GemmUniversalIN4cute5tupleIJiiiiEEENS1_10collective13CollectiveMmaINS1_35MainloopSm100TmaUmmaWarpSpecializedILi3ELi2ELi4ENS5_IJNS4_1CILi2EEESB_NSA_ILi1EEEEEEEENS5_IJNSA_ILi64EEESF_SF_EEENS_10bfloat16_tENS5_IJlSC_lEEESH_SI_NS4_8TiledMMAINS4_8MMA_AtomIJNS4_20SM100_MMA_F16BF16_SSISH_SH_fLi64ELi64ELNS4_4UMMA5MajorE0ELSN_0ELNSM_7ScaleInE0ELSO_0EEEEEENS4_6LayoutINS5_IJSC_SC_SC_EEENS5_IJNSA_ILi0EEEST_ST_EEEEENS5_IJNS4_10UnderscoreESW_SW_EEEEENS4_23SM90_TMA_LOAD_MULTICASTENS4_14ComposedLayoutINS4_7SwizzleILi3ELi4ELi3EEENS4_18smem_ptr_flag_bitsILi16EEENSR_INS5_IJNSA_ILi8EEESF_EEENS5_IJSF_SC_EEEEEEEvNS4_8identityESZ_S19_vS1A_EENS_8epilogue10collective18CollectiveEpilogueINS1C_23Sm100TmaWarpSpecializedILi3ELi2ELi16ELb1ELb0EEEJSG_NS5_IJNSR_ISF_SC_EENSR_INSA_ILi32EEESC_EEEEESH_SI_SH_SI_NS1C_6fusion15FusionCallbacksIS1G_NS1L_17LinearCombinationISH_fSH_fLNS_15FloatRoundStyleE2EEESG_S1K_JEEENS4_5SM1004TMEM4LOAD26SM100_TMEM_LOAD_16dp256b4xENS4_13SM90_TMA_LOADENS10_INS11_ILi2ELi4ELi3EEES14_NSR_INS5_IJS15_S1I_EEENS5_IJS1I_SC_EEEEEEENS4_17SM75_U32x4_LDSM_NENS4_14SM90_TMA_STOREES20_NS4_17SM90_U32x4_STSM_NENS4_39AutoVectorizingCopyWithAssumedAlignmentILi128EEEEEEvvEEEEvNT_6ParamsE)
        .other          _ZN7cutlass13device_kernelINS_4gemm6kernel13GemmUniversalIN4cute5tupleIJiiiiEEENS1_10collective13CollectiveMmaINS1_35MainloopSm100TmaUmmaWarpSpecializedILi3ELi2ELi4ENS5_IJNS4_1CILi2EEESB_NSA_ILi1EEEEEEEENS5_IJNSA_ILi64EEESF_SF_EEENS_10bfloat16_tENS5_IJlSC_lEEESH_SI_NS4_8TiledMMAINS4_8MMA_AtomIJNS4_20SM100_MMA_F16BF16_SSISH_SH_fLi64ELi64ELNS4_4UMMA5MajorE0ELSN_0ELNSM_7ScaleInE0ELSO_0EEEEEENS4_6LayoutINS5_IJSC_SC_SC_EEENS5_IJNSA_ILi0EEEST_ST_EEEEENS5_IJNS4_10UnderscoreESW_SW_EEEEENS4_23SM90_TMA_LOAD_MULTICASTENS4_14ComposedLayoutINS4_7SwizzleILi3ELi4ELi3EEENS4_18smem_ptr_flag_bitsILi16EEENSR_INS5_IJNSA_ILi8EEESF_EEENS5_IJSF_SC_EEEEEEEvNS4_8identityESZ_S19_vS1A_EENS_8epilogue10collective18CollectiveEpilogueINS1C_23Sm100TmaWarpSpecializedILi3ELi2ELi16ELb1ELb0EEEJSG_NS5_IJNSR_ISF_SC_EENSR_INSA_ILi32EEESC_EEEEESH_SI_SH_SI_NS1C_6fusion15FusionCallbacksIS1G_NS1L_17LinearCombinationISH_fSH_fLNS_15FloatRoundStyleE2EEESG_S1K_JEEENS4_5SM1004TMEM4LOAD26SM100_TMEM_LOAD_16dp256b4xENS4_13SM90_TMA_LOADENS10_INS11_ILi2ELi4ELi3EEES14_NSR_INS5_IJS15_S1I_EEENS5_IJS1I_SC_EEEEEEENS4_17SM75_U32x4_LDSM_NENS4_14SM90_TMA_STOREES20_NS4_17SM90_U32x4_STSM_NENS4_39AutoVectorizingCopyWithAssumedAlignmentILi128EEEEEEvvEEEEvNT_6ParamsE,@"STO_CUDA_ENTRY STV_DEFAULT"
_ZN7cutlass13device_kernelINS_4gemm6kernel13GemmUniversalIN4cute5tupleIJiiiiEEENS1_10collective13CollectiveMmaINS1_35MainloopSm100TmaUmmaWarpSpecializedILi3ELi2ELi4ENS5_IJNS4_1CILi2EEESB_NSA_ILi1EEEEEEEENS5_IJNSA_ILi64EEESF_SF_EEENS_10bfloat16_tENS5_IJlSC_lEEESH_SI_NS4_8TiledMMAINS4_8MMA_AtomIJNS4_20SM100_MMA_F16BF16_SSISH_SH_fLi64ELi64ELNS4_4UMMA5MajorE0ELSN_0ELNSM_7ScaleInE0ELSO_0EEEEEENS4_6LayoutINS5_IJSC_SC_SC_EEENS5_IJNSA_ILi0EEEST_ST_EEEEENS5_IJNS4_10UnderscoreESW_SW_EEEEENS4_23SM90_TMA_LOAD_MULTICASTENS4_14ComposedLayoutINS4_7SwizzleILi3ELi4ELi3EEENS4_18smem_ptr_flag_bitsILi16EEENSR_INS5_IJNSA_ILi8EEESF_EEENS5_IJSF_SC_EEEEEEEvNS4_8identityESZ_S19_vS1A_EENS_8epilogue10collective18CollectiveEpilogueINS1C_23Sm100TmaWarpSpecializedILi3ELi2ELi16ELb1ELb0EEEJSG_NS5_IJNSR_ISF_SC_EENSR_INSA_ILi32EEESC_EEEEESH_SI_SH_SI_NS1C_6fusion15FusionCallbacksIS1G_NS1L_17LinearCombinationISH_fSH_fLNS_15FloatRoundStyleE2EEESG_S1K_JEEENS4_5SM1004TMEM4LOAD26SM100_TMEM_LOAD_16dp256b4xENS4_13SM90_TMA_LOADENS10_INS11_ILi2ELi4ELi3EEES14_NSR_INS5_IJS15_S1I_EEENS5_IJS1I_SC_EEEEEEENS4_17SM75_U32x4_LDSM_NENS4_14SM90_TMA_STOREES20_NS4_17SM90_U32x4_STSM_NENS4_39AutoVectorizingCopyWithAssumedAlignmentILi128EEEEEEvvEEEEvNT_6ParamsE:
[----:B------:R-:W1:Y:S01]  /*0000*/  LDC R1, c[0x0][0x37c] ;  /* 0x0000df00ff017b82 */ /* 0x000e620000000800 */
[----:B------:R-:W2:Y:S01]  /*0010*/  S2R R55, SR_TID.X ;  /* 0x0000000000377919 */ /* 0x000ea20000002100 */
[----:B------:R-:W3:Y:S01]  /*0020*/  LDCU.64 UR8, c[0x0][0x890] ;  /* 0x00011200ff0877ac */ /* 0x000ee20008000a00 */
[----:B------:R-:W-:Y:S02]  /*0030*/  PRMT R45, RZ, 0x7610, R45 ;  /* 0x00007610ff2d7816 */ /* 0x000fe4000000002d */
[----:B------:R-:W-:Y:S01]  /*0040*/  ELECT P3, URZ, PT ;  /* 0x0000000000ff782f */ /* 0x000fe20003860000 */
[----:B---3--:R-:W-:-:S04]  /*0050*/  UISETP.NE.U32.AND UP0, UPT, UR8, URZ, UPT ;  /* 0x000000ff0800728c */ /* 0x008fc8000bf05070 */
[----:B------:R-:W-:Y:S01]  /*0060*/  UISETP.NE.AND.EX UP0, UPT, UR9, URZ, UPT, UP0 ;  /* 0x000000ff0900728c */ /* 0x000fe2000bf05300 */
[----:B--2---:R-:W-:-:S05]  /*0070*/  SHF.R.U32.HI R46, RZ, 0x5, R55 ;  /* 0x00000005ff2e7819 */ /* 0x004fca0000011637 */
[----:B------:R-:W2:Y:S02]  /*0080*/  SHFL.IDX PT, R0, R46, RZ, 0x1f ;  /* 0x00001fff2e007589 */ /* 0x000ea400000e0000 */
[----:B--2---:R-:W-:Y:S01]  /*0090*/  R2UR UR22, R0 ;  /* 0x00000000001672ca */ /* 0x004fe200000e0000 */
[----:B-1----:R-:W-:-:S14]  /*00a0*/  BRA.U UP0, `(.L_x_0) ;  /* 0x0000000100307547 */ /* 0x002fdc000b800000 */
[----:B------:R-:W1:Y:S02]  /*00b0*/  LDCU.64 UR4, c[0x0][0x888] ;  /* 0x00011100ff0477ac */ /* 0x000e640008000a00 */
[----:B-1----:R-:W-:-:S04]  /*00c0*/  UISETP.NE.U32.AND UP0, UPT, UR4, URZ, UPT ;  /* 0x000000ff0400728c */ /* 0x002fc8000bf05070 */
[----:B------:R-:W-:-:S09]  /*00d0*/  UISETP.NE.AND.EX UP0, UPT, UR5, URZ, UPT, UP0 ;  /* 0x000000ff0500728c */ /* 0x000fd2000bf05300 */
[----:B------:R-:W-:Y:S05]  /*00e0*/  BRA.U !UP0, `(.L_x_1) ;  /* 0x0000000108147547 */ /* 0x000fea000b800000 */
[----:B------:R-:W1:Y:S01]  /*00f0*/  LDC.64 R26, c[0x0][0x888] ;  /* 0x00022200ff1a7b82 */ /* 0x000e620000000a00 */
[----:B------:R-:W1:Y:S02]  /*0100*/  LDCU.64 UR4, c[0x0][0x358] ;  /* 0x00006b00ff0477ac */ /* 0x000e640008000a00 */
[----:B-1----:R1:W5:Y:S01]  /*0110*/  LDG.E R26, desc[UR4][R26.64] ;  /* 0x000000041a1a7981 */ /* 0x002362000c1e1900 */
[----:B------:R-:W-:Y:S01]  /*0120*/  HFMA2 R45, -RZ, RZ, 0, 5.9604644775390625e-08 ;  /* 0x00000001ff2d7431 */ /* 0x000fe200000001ff */
[----:B------:R-:W-:Y:S05]  /*0130*/  BRA `(.L_x_0) ;  /* 0x00000000000c7947 */ /* 0x000fea0003800000 */
.L_x_1:
[----:B------:R-:W1:Y:S01]  /*0140*/  LDCU UR4, c[0x0][0x880] ;  /* 0x00011000ff0477ac */ /* 0x000e620008000800 */
[----:B------:R-:W-:Y:S01]  /*0150*/  HFMA2 R45, -RZ, RZ, 0, 5.9604644775390625e-08 ;  /* 0x00000001ff2d7431 */ /* 0x000fe200000001ff */
[----:B-1----:R-:W-:-:S07]  /*0160*/  MOV R26, UR4 ;  /* 0x00000004001a7c02 */ /* 0x002fce0008000f00 */
.L_x_0:
[----:B------:R-:W2:Y:S02]  /*0170*/  LDCU.64 UR4, c[0x0][0x8b0] ;  /* 0x00011600ff0477ac */ /* 0x000ea40008000a00 */
[----:B--2---:R-:W-:-:S04]  /*0180*/  UISETP.NE.U32.AND UP0, UPT, UR4, URZ, UPT ;  /* 0x000000ff0400728c */ /* 0x004fc8000bf05070 */
[----:B------:R-:W-:-:S09]  /*0190*/  UISETP.NE.AND.EX UP0, UPT, UR5, URZ, UPT, UP0 ;  /* 0x000000ff0500728c */ /* 0x000fd2000bf05300 */
[----:B------:R-:W-:Y:S05]  /*01a0*/  BRA.U UP0, `(.L_x_2) ;  /* 0x0000000100287547 */ /* 0x000fea000b800000 */
[----:B------:R-:W2:Y:S02]  /*01b0*/  LDCU.64 UR4, c[0x0][0x8a8] ;  /* 0x00011500ff0477ac */ /* 0x000ea40008000a00 */
[----:B--2---:R-:W-:-:S04]  /*01c0*/  UISETP.NE.U32.AND UP0, UPT, UR4, URZ, UPT ;  /* 0x000000ff0400728c */ /* 0x004fc8000bf05070 */
[----:B------:R-:W-:-:S09]  /*01d0*/  UISETP.NE.AND.EX UP0, UPT, UR5, URZ, UPT, UP0 ;  /* 0x000000ff0500728c */ /* 0x000fd2000bf05300 */
[----:B------:R-:W-:Y:S05]  /*01e0*/  BRA.U !UP0, `(.L_x_3) ;  /* 0x0000000108107547 */ /* 0x000fea000b800000 */
[----:B------:R-:W2:Y:S01]  /*01f0*/  LDC.64 R24, c[0x0][0x8a8] ;  /* 0x00022a00ff187b82 */ /* 0x000ea20000000a00 */
[----:B------:R-:W2:Y:S02]  /*0200*/  LDCU.64 UR4, c[0x0][0x358] ;  /* 0x00006b00ff0477ac */ /* 0x000ea40008000a00 */
[----:B--2---:R2:W5:Y:S01]  /*0210*/  LDG.E R24, desc[UR4][R24.64] ;  /* 0x0000000418187981 */ /* 0x004562000c1e1900 */
[----:B------:R-:W-:Y:S05]  /*0220*/  BRA `(.L_x_2) ;  /* 0x0000000000087947 */ /* 0x000fea0003800000 */
.L_x_3:
[----:B------:R-:W2:Y:S02]  /*0230*/  LDCU UR4, c[0x0][0x8a0] ;  /* 0x00011400ff0477ac */ /* 0x000ea40008000800 */
[----:B--2---:R-:W-:Y:S02]  /*0240*/  MOV R24, UR4 ;  /* 0x0000000400187c02 */ /* 0x004fe40008000f00 */
.L_x_2:
[----:B------:R-:W-:Y:S01]  /*0250*/  IMAD.U32 R0, RZ, RZ, UR22 ;  /* 0x00000016ff007e24 */ /* 0x000fe2000f8e00ff */
[----:B------:R-:W-:Y:S04]  /*0260*/  BSSY.RECONVERGENT B0, `(.L_x_4) ;  /* 0x000000c000007945 */ /* 0x000fe80003800200 */
[C---:B------:R-:W-:Y:S02]  /*0270*/  ISETP.NE.OR P1, PT, R0.reuse, 0x1, !P3 ;  /* 0x000000010000780c */ /* 0x040fe40005f25670 */
[----:B------:R-:W-:-:S11]  /*0280*/  ISETP.NE.OR P0, PT, R0, 0x3, !P3 ;  /* 0x000000030000780c */ /* 0x000fd60005f05670 */
[----:B------:R-:W-:Y:S05]  /*0290*/  @P1 BRA `(.L_x_5) ;  /* 0x0000000000201947 */ /* 0x000fea0003800000 */
[----:B------:R-:W3:Y:S02]  /*02a0*/  LDCU.64 UR4, c[0x0][0x348] ;  /* 0x00006900ff0477ac */ /* 0x000ee40008000a00 */
[----:B---3--:R-:W-:Y:S02]  /*02b0*/  UIADD3 UR6, UP1, UPT, UR4, 0x80, URZ ;  /* 0x0000008004067890 */ /* 0x008fe4000ff3e0ff */
[----:B------:R-:W-:Y:S02]  /*02c0*/  UIADD3 UR4, UP0, UPT, UR4, 0x180, URZ ;  /* 0x0000018004047890 */ /* 0x000fe4000ff1e0ff */
[----:B------:R-:W-:Y:S02]  /*02d0*/  UIADD3.X UR7, UPT, UPT, URZ, UR5, URZ, UP1, !UPT ;  /* 0x00000005ff077290 */ /* 0x000fe40008ffe4ff */
[----:B------:R-:W-:-:S07]  /*02e0*/  UIADD3.X UR5, UPT, UPT, URZ, UR5, URZ, UP0, !UPT ;  /* 0x00000005ff057290 */ /* 0x000fce00087fe4ff */
[----:B------:R3:W-:Y:S02]  /*02f0*/  UTMACCTL.PF [UR6] ;  /* 0x00000000060079b9 */ /* 0x0007e40008040000 */
[----:B------:R3:W-:Y:S02]  /*0300*/  UTMACCTL.PF [UR4] ;  /* 0x00000000040079b9 */ /* 0x0007e40008040000 */
[----:B---3--:R-:W-:Y:S01]  /*0310*/  NOP ;  /* 0x0000000000007918 */ /* 0x008fe20000000000 */
.L_x_5:
[----:B------:R-:W-:Y:S05]  /*0320*/  BSYNC.RECONVERGENT B0 ;  /* 0x0000000000007941 */ /* 0x000fea0003800200 */
.L_x_4:
[----:B------:R-:W-:Y:S04]  /*0330*/  BSSY.RECONVERGENT B0, `(.L_x_6) ;  /* 0x000000a000007945 */ /* 0x000fe80003800200 */
        /* <DEDUP_REMOVED lines=9> */
.L_x_7:
[----:B------:R-:W-:Y:S05]  /*03d0*/  BSYNC.RECONVERGENT B0 ;  /* 0x0000000000007941 */ /* 0x000fea0003800200 */
.L_x_6:
[----:B------:R-:W3:Y:S01]  /*03e0*/  LDCU.64 UR4, c[0x0][0x888] ;  /* 0x00011100ff0477ac */ /* 0x000ee20008000a00 */
[----:B------:R-:W-:Y:S02]  /*03f0*/  UISETP.EQ.U32.AND UP1, UPT, UR8, URZ, UPT ;  /* 0x000000ff0800728c */ /* 0x000fe4000bf22070 */
[----:B------:R-:W-:Y:S02]  /*0400*/  UPLOP3.LUT UP3, UPT, UPT, UPT, UPT, 0x80, 0x8 ;  /* 0x000000000008789c */ /* 0x000fe40003f6f070 */
[----:B---3--:R-:W-:-:S04]  /*0410*/  UISETP.NE.U32.AND UP0, UPT, UR4, URZ, UPT ;  /* 0x000000ff0400728c */ /* 0x008fc8000bf05070 */
[----:B------:R-:W-:-:S04]  /*0420*/  UISETP.NE.AND.EX UP0, UPT, UR5, URZ, UPT, UP0 ;  /* 0x000000ff0500728c */ /* 0x000fc8000bf05300 */
[----:B------:R-:W-:-:S04]  /*0430*/  UISETP.EQ.OR.EX UP2, UPT, UR9, URZ, !UP0, UP1 ;  /* 0x000000ff0900728c */ /* 0x000fc8000c742710 */
[----:B------:R-:W-:-:S06]  /*0440*/  UP2UR UR4, UPR, URZ, 0x4 ;  /* 0x00000004ff047883 */ /* 0x000fcc0008000000 */
[----:B------:R-:W-:Y:S01]  /*0450*/  MOV R49, UR4 ;  /* 0x0000000400317c02 */ /* 0x000fe20008000f00 */
[----:B------:R-:W-:Y:S06]  /*0460*/  BRA.U !UP2, `(.L_x_8) ;  /* 0x000000010a207547 */ /* 0x000fec000b800000 */
[----:B------:R-:W-:Y:S01]  /*0470*/  UISETP.NE.U32.AND UP1, UPT, UR8, URZ, UPT ;  /* 0x000000ff0800728c */ /* 0x000fe2000bf25070 */
[----:B-----5:R-:W-:Y:S01]  /*0480*/  FSETP.NEU.AND P0, PT, R26, RZ, PT ;  /* 0x000000ff1a00720b */ /* 0x020fe20003f0d000 */
[----:B------:R-:W-:Y:S02]  /*0490*/  USEL UR4, URZ, 0xffffffff, UP0 ;  /* 0xffffffffff047887 */ /* 0x000fe40008000000 */
[----:B------:R-:W-:-:S10]  /*04a0*/  UISETP.NE.AND.EX UP1, UPT, UR9, URZ, UPT, UP1 ;  /* 0x000000ff0900728c */ /* 0x000fd4000bf25310 */
[----:B------:R-:W-:Y:S01]  /*04b0*/  VOTEU.ANY UP0, P0 ;  /* 0x0000000000ff7886 */ /* 0x000fe20000000100 */
[----:B------:R-:W-:-:S04]  /*04c0*/  @!UP1 USEL UR4, URZ, 0xffffffff, UP0 ;  /* 0xffffffffff049887 */ /* 0x000fc80008000000 */
[----:B------:R-:W-:-:S04]  /*04d0*/  ULOP3.LUT UR4, UR4, 0x1, URZ, 0xc0, !UPT ;  /* 0x0000000104047892 */ /* 0x000fc8000f8ec0ff */
[----:B------:R-:W-:-:S11]  /*04e0*/  UISETP.NE.U32.AND UP3, UPT, UR4, 0x1, UPT ;  /* 0x000000010400788c */ /* 0x000fd6000bf65070 */
.L_x_8:
[----:B------:R-:W3:Y:S01]  /*04f0*/  SHFL.IDX PT, R2, R46, RZ, 0x1f ;  /* 0x00001fff2e027589 */ /* 0x000ee200000e0000 */
[----:B------:R-:W-:-:S04]  /*0500*/  UISETP.NE.AND UP0, UPT, UR22, 0x2, UPT ;  /* 0x000000021600788c */ /* 0x000fc8000bf05270 */
[----:B------:R-:W-:Y:S01]  /*0510*/  USEL UR33, URZ, 0x1, UP0 ;  /* 0x00000001ff217887 */ /* 0x000fe20008000000 */
[----:B---3--:R-:W-:-:S13]  /*0520*/  ISETP.NE.AND P0, PT, R2, RZ, PT ;  /* 0x000000ff0200720c */ /* 0x008fda0003f05270 */
[----:B------:R-:W-:Y:S05]  /*0530*/  @P0 BRA `(.L_x_9) ;  /* 0x0000000000500947 */ /* 0x000fea0003800000 */
[----:B------:R-:W3:Y:S01]  /*0540*/  S2UR UR4, SR_CgaCtaId ;  /* 0x00000000000479c3 */ /* 0x000ee20000008800 */
[----:B------:R-:W-:Y:S01]  /*0550*/  UMOV UR5, 0x400 ;  /* 0x0000040000057882 */ /* 0x000fe20000000000 */
[----:B------:R-:W-:Y:S01]  /*0560*/  UMOV UR8, 0x1 ;  /* 0x0000000100087882 */ /* 0x000fe20000000000 */
[----:B------:R-:W-:Y:S01]  /*0570*/  UMOV UR6, 0x3 ;  /* 0x0000000300067882 */ /* 0x000fe20000000000 */
[----:B------:R-:W-:-:S04]  /*0580*/  UIADD3 UR8, UPT, UPT, -UR8, 0x100000, URZ ;  /* 0x0010000008087890 */ /* 0x000fc8000fffe1ff */
[----:B------:R-:W-:Y:S02]  /*0590*/  USHF.L.U32 UR9, UR8, 0xb, URZ ;  /* 0x0000000b08097899 */ /* 0x000fe400080006ff */
[----:B------:R-:W-:Y:S02]  /*05a0*/  USHF.L.U32 UR8, UR8, 0x1, URZ ;  /* 0x0000000108087899 */ /* 0x000fe400080006ff */
[----:B------:R-:W-:-:S04]  /*05b0*/  UIADD3 UR6, UPT, UPT, -UR6, 0x100000, URZ ;  /* 0x0010000006067890 */ /* 0x000fc8000fffe1ff */
[----:B------:R-:W-:Y:S02]  /*05c0*/  USHF.L.U32 UR7, UR6, 0xb, URZ ;  /* 0x0000000b06077899 */ /* 0x000fe400080006ff */
[----:B------:R-:W-:Y:S01]  /*05d0*/  USHF.L.U32 UR6, UR6, 0x1, URZ ;  /* 0x0000000106067899 */ /* 0x000fe200080006ff */
[----:B------:R-:W-:Y:S01]  /*05e0*/  ELECT P0, URZ, PT ;  /* 0x0000000000ff782f */ /* 0x000fe20003800000 */
[----:B---3--:R-:W-:Y:S01]  /*05f0*/  ULEA UR4, UR4, UR5, 0x18 ;  /* 0x0000000504047291 */ /* 0x008fe2000f8ec0ff */
[----:B------:R-:W3:Y:S11]  /*0600*/  FENCE.VIEW.ASYNC.S ;  /* 0x00000000000073c6 */ /* 0x000ef60000000000 */
[----:B---3--:R3:W4:Y:S01]  /*0610*/  SYNCS.EXCH.64 URZ, [UR4], UR8 ;  /* 0x0000000804ff75b2 */ /* 0x0087220008000100 */
[----:B------:R3:W1:Y:S01]  /*0620*/  SYNCS.EXCH.64 URZ, [UR4+0x18], UR6 ;  /* 0x0000180604ff75b2 */ /* 0x0006620008000100 */
[----:B------:R3:W1:Y:S01]  /*0630*/  SYNCS.EXCH.64 URZ, [UR4+0x8], UR8 ;  /* 0x0000080804ff75b2 */ /* 0x0006620008000100 */
[----:B------:R3:W1:Y:S01]  /*0640*/  SYNCS.EXCH.64 URZ, [UR4+0x20], UR6 ;  /* 0x0000200604ff75b2 */ /* 0x0006620008000100 */
[----:B------:R3:W1:Y:S01]  /*0650*/  SYNCS.EXCH.64 URZ, [UR4+0x10], UR8 ;  /* 0x0000100804ff75b2 */ /* 0x0006620008000100 */
[----:B------:R3:W1:Y:S01]  /*0660*/  SYNCS.EXCH.64 URZ, [UR4+0x28], UR6 ;  /* 0x0000280604ff75b2 */ /* 0x0006620008000100 */
[----:B------:R-:W-:Y:S01]  /*0670*/  NOP ;  /* 0x0000000000007918 */ /* 0x000fe20000000000 */
.L_x_9:
[----:B------:R-:W2:Y:S01]  /*0680*/  SHFL.IDX PT, R2, R46, RZ, 0x1f ;  /* 0x00001fff2e027589 */ /* 0x000ea200000e0000 */
[----:B------:R-:W-:Y:S01]  /*0690*/  NOP ;  /* 0x0000000000007918 */ /* 0x000fe20000000000 */
[----:B--2---:R-:W-:-:S13]  /*06a0*/  ISETP.NE.AND P0, PT, R2, 0x1, PT ;  /* 0x000000010200780c */ /* 0x004fda0003f05270 */
[----:B------:R-:W-:Y:S05]  /*06b0*/  @P0 BRA `(.L_x_10) ;  /* 0x0000000000500947 */ /* 0x000fea0003800000 */
[----:B---3--:R-:W2:Y:S01]  /*06c0*/  S2UR UR4, SR_CgaCtaId ;  /* 0x00000000000479c3 */ /* 0x008ea20000008800 */
        /* <DEDUP_REMOVED lines=10> */
[----:B--2---:R-:W-:Y:S01]  /*0770*/  ULEA UR4, UR4, UR5, 0x18 ;  /* 0x0000000504047291 */ /* 0x004fe2000f8ec0ff */
[----:B------:R-:W2:Y:S11]  /*0780*/  FENCE.VIEW.ASYNC.S ;  /* 0x00000000000073c6 */ /* 0x000eb60000000000 */
[----:B--2---:R2:W3:Y:S01]  /*0790*/  SYNCS.EXCH.64 URZ, [UR4+0x30], UR8 ;  /* 0x0000300804ff75b2 */ /* 0x0044e20008000100 */
[----:B------:R2:W1:Y:S01]  /*07a0*/  SYNCS.EXCH.64 URZ, [UR4+0x48], UR6 ;  /* 0x0000480604ff75b2 */ /* 0x0004620008000100 */
[----:B------:R2:W1:Y:S01]  /*07b0*/  SYNCS.EXCH.64 URZ, [UR4+0x38], UR8 ;  /* 0x0000380804ff75b2 */ /* 0x0004620008000100 */
[----:B------:R2:W1:Y:S01]  /*07c0*/  SYNCS.EXCH.64 URZ, [UR4+0x50], UR6 ;  /* 0x0000500604ff75b2 */ /* 0x0004620008000100 */
[----:B------:R2:W1:Y:S01]  /*07d0*/  SYNCS.EXCH.64 URZ, [UR4+0x40], UR8 ;  /* 0x0000400804ff75b2 */ /* 0x0004620008000100 */
[----:B------:R2:W1:Y:S01]  /*07e0*/  SYNCS.EXCH.64 URZ, [UR4+0x58], UR6 ;  /* 0x0000580604ff75b2 */ /* 0x0004620008000100 */
[----:B------:R-:W-:Y:S01]  /*07f0*/  NOP ;  /* 0x0000000000007918 */ /* 0x000fe20000000000 */
.L_x_10:
[----:B------:R-:W4:Y:S01]  /*0800*/  SHFL.IDX PT, R2, R46, RZ, 0x1f ;  /* 0x00001fff2e027589 */ /* 0x000f2200000e0000 */
[----:B------:R-:W-:Y:S01]  /*0810*/  NOP ;  /* 0x0000000000007918 */ /* 0x000fe20000000000 */
[----:B----4-:R-:W-:-:S13]  /*0820*/  ISETP.NE.AND P0, PT, R2, 0x3, PT ;  /* 0x000000030200780c */ /* 0x010fda0003f05270 */
[----:B------:R-:W-:Y:S05]  /*0830*/  @P0 BRA `(.L_x_11) ;  /* 0x0000000000300947 */ /* 0x000fea0003800000 */
[----:B--23--:R-:W2:Y:S01]  /*0840*/  S2UR UR6, SR_CgaCtaId ;  /* 0x00000000000679c3 */ /* 0x00cea20000008800 */
[----:B------:R-:W-:Y:S01]  /*0850*/  UMOV UR4, 0x400 ;  /* 0x0000040000047882 */ /* 0x000fe20000000000 */
[----:B------:R-:W-:Y:S01]  /*0860*/  UMOV UR5, 0x20 ;  /* 0x0000002000057882 */ /* 0x000fe20000000000 */
[----:B------:R-:W-:Y:S01]  /*0870*/  ELECT P0, URZ, PT ;  /* 0x0000000000ff782f */ /* 0x000fe20003800000 */
[----:B--2---:R-:W-:Y:S02]  /*0880*/  ULEA UR6, UR6, UR4, 0x18 ;  /* 0x0000000406067291 */ /* 0x004fe4000f8ec0ff */
[----:B------:R-:W-:-:S04]  /*0890*/  UIADD3 UR4, UPT, UPT, -UR5, 0x100000, URZ ;  /* 0x0010000005047890 */ /* 0x000fc8000fffe1ff */
[----:B------:R-:W-:Y:S02]  /*08a0*/  USHF.L.U32 UR5, UR4, 0xb, URZ ;  /* 0x0000000b04057899 */ /* 0x000fe400080006ff */
[----:B------:R-:W-:Y:S01]  /*08b0*/  USHF.L.U32 UR4, UR4, 0x1, URZ ;  /* 0x0000000104047899 */ /* 0x000fe200080006ff */
[----:B------:R-:W2:Y:S11]  /*08c0*/  FENCE.VIEW.ASYNC.S ;  /* 0x00000000000073c6 */ /* 0x000eb60000000000 */
[----:B--2---:R4:W2:Y:S01]  /*08d0*/  SYNCS.EXCH.64 URZ, [UR6+0x60], UR4 ;  /* 0x0000600406ff75b2 */ /* 0x0048a20008000100 */
[----:B------:R4:W3:Y:S02]  /*08e0*/  SYNCS.EXCH.64 URZ, [UR6+0x68], UR4 ;  /* 0x0000680406ff75b2 */ /* 0x0008e40008000100 */
[----:B----4-:R-:W-:Y:S01]  /*08f0*/  NOP ;  /* 0x0000000000007918 */ /* 0x010fe20000000000 */
.L_x_11:
[----:B------:R-:W4:Y:S01]  /*0900*/  SHFL.IDX PT, R2, R46, RZ, 0x1f ;  /* 0x00001fff2e027589 */ /* 0x000f2200000e0000 */
[----:B------:R-:W-:Y:S01]  /*0910*/  NOP ;  /* 0x0000000000007918 */ /* 0x000fe20000000000 */
[----:B----4-:R-:W-:-:S13]  /*0920*/  ISETP.NE.AND P0, PT, R2, 0x4, PT ;  /* 0x000000040200780c */ /* 0x010fda0003f05270 */
[----:B------:R-:W-:Y:S05]  /*0930*/  @P0 BRA `(.L_x_12) ;  /* 0x00000000004c0947 */ /* 0x000fea0003800000 */
[----:B--23--:R-:W2:Y:S01]  /*0940*/  S2UR UR6, SR_CgaCtaId ;  /* 0x00000000000679c3 */ /* 0x00cea20000008800 */
[----:B------:R-:W-:Y:S01]  /*0950*/  UMOV UR4, 0x3a0 ;  /* 0x000003a000047882 */ /* 0x000fe20000000000 */
[----:B------:R-:W-:Y:S01]  /*0960*/  UMOV UR5, 0x400 ;  /* 0x0000040000057882 */ /* 0x000fe20000000000 */
[----:B------:R-:W-:Y:S01]  /*0970*/  USEL UR4, UR4, 0x320, UP3 ;  /* 0x0000032004047887 */ /* 0x000fe20009800000 */
[----:B------:R-:W-:Y:S01]  /*0980*/  UMOV UR8, 0x1 ;  /* 0x0000000100087882 */ /* 0x000fe20000000000 */
[----:B------:R-:W-:Y:S01]  /*0990*/  ELECT P0, URZ, PT ;  /* 0x0000000000ff782f */ /* 0x000fe20003800000 */
[----:B------:R-:W-:-:S04]  /*09a0*/  UIADD3 UR8, UPT, UPT, -UR8, 0x100000, URZ ;  /* 0x0010000008087890 */ /* 0x000fc8000fffe1ff */
[----:B------:R-:W-:Y:S02]  /*09b0*/  USHF.L.U32 UR9, UR8, 0xb, URZ ;  /* 0x0000000b08097899 */ /* 0x000fe400080006ff */
[----:B------:R-:W-:Y:S02]  /*09c0*/  USHF.L.U32 UR8, UR8, 0x1, URZ ;  /* 0x0000000108087899 */ /* 0x000fe400080006ff */
[----:B--2---:R-:W-:Y:S02]  /*09d0*/  ULEA UR6, UR6, UR5, 0x18 ;  /* 0x0000000506067291 */ /* 0x004fe4000f8ec0ff */
[----:B------:R-:W-:-:S04]  /*09e0*/  UIADD3 UR4, UPT, UPT, -UR4, 0x100000, URZ ;  /* 0x0010000004047890 */ /* 0x000fc8000fffe1ff */
[----:B------:R-:W-:Y:S02]  /*09f0*/  USHF.L.U32 UR5, UR4, 0xb, URZ ;  /* 0x0000000b04057899 */ /* 0x000fe400080006ff */
[----:B------:R-:W-:Y:S01]  /*0a00*/  USHF.L.U32 UR4, UR4, 0x1, URZ ;  /* 0x0000000104047899 */ /* 0x000fe200080006ff */
[----:B------:R-:W2:Y:S03]  /*0a10*/  FENCE.VIEW.ASYNC.S ;  /* 0x00000000000073c6 */ /* 0x000ea60000000000 */
[----:B--2---:R4:W2:Y:S08]  /*0a20*/  SYNCS.EXCH.64 URZ, [UR6+0x70], UR8 ;  /* 0x0000700806ff75b2 */ /* 0x0048b00008000100 */
[----:B------:R4:W3:Y:S01]  /*0a30*/  SYNCS.EXCH.64 URZ, [UR6+0x80], UR4 ;  /* 0x0000800406ff75b2 */ /* 0x0008e20008000100 */
[----:B------:R4:W1:Y:S01]  /*0a40*/  SYNCS.EXCH.64 URZ, [UR6+0x78], UR8 ;  /* 0x0000780806ff75b2 */ /* 0x0008620008000100 */
[----:B------:R4:W1:Y:S02]  /*0a50*/  SYNCS.EXCH.64 URZ, [UR6+0x88], UR4 ;  /* 0x0000880406ff75b2 */ /* 0x0008640008000100 */
[----:B----4-:R-:W-:Y:S01]  /*0a60*/  NOP ;  /* 0x0000000000007918 */ /* 0x010fe20000000000 */
.L_x_12:
[----:B------:R-:W4:Y:S01]  /*0a70*/  SHFL.IDX PT, R2, R46, RZ, 0x1f ;  /* 0x00001fff2e027589 */ /* 0x000f2200000e0000 */
[----:B------:R-:W-:Y:S01]  /*0a80*/  NOP ;  /* 0x0000000000007918 */ /* 0x000fe20000000000 */
[----:B----4-:R-:W-:-:S13]  /*0a90*/  ISETP.NE.AND P0, PT, R2, 0x5, PT ;  /* 0x000000050200780c */ /* 0x010fda0003f05270 */
[----:B------:R-:W-:Y:S05]  /*0aa0*/  @P0 BRA `(.L_x_13) ;  /* 0x0000000000580947 */ /* 0x000fea0003800000 */
[----:B--23--:R-:W2:Y:S01]  /*0ab0*/  S2UR UR4, SR_CgaCtaId ;  /* 0x00000000000479c3 */ /* 0x00cea20000008800 */
        /* <DEDUP_REMOVED lines=12> */
[----:B--2---:R4:W2:Y:S01]  /*0b80*/  SYNCS.EXCH.64 URZ, [UR4+0x90], UR8 ;  /* 0x0000900804ff75b2 */ /* 0x0048a20008000100 */
[----:B------:R4:W3:Y:S01]  /*0b90*/  SYNCS.EXCH.64 URZ, [UR4+0xb0], UR6 ;  /* 0x0000b00604ff75b2 */ /* 0x0008e20008000100 */
[----:B------:R4:W1:Y:S01]  /*0ba0*/  SYNCS.EXCH.64 URZ, [UR4+0x98], UR8 ;  /* 0x0000980804ff75b2 */ /* 0x0008620008000100 */
[----:B------:R4:W1:Y:S01]  /*0bb0*/  SYNCS.EXCH.64 URZ, [UR4+0xb8], UR6 ;  /* 0x0000b80604ff75b2 */ /* 0x0008620008000100 */
[----:B------:R4:W1:Y:S01]  /*0bc0*/  SYNCS.EXCH.64 URZ, [UR4+0xa0], UR8 ;  /* 0x0000a00804ff75b2 */ /* 0x0008620008000100 */
[----:B------:R4:W1:Y:S01]  /*0bd0*/  SYNCS.EXCH.64 URZ, [UR4+0xc0], UR6 ;  /* 0x0000c00604ff75b2 */ /* 0x0008620008000100 */
[----:B------:R4:W1:Y:S01]  /*0be0*/  SYNCS.EXCH.64 URZ, [UR4+0xa8], UR8 ;  /* 0x0000a80804ff75b2 */ /* 0x0008620008000100 */
[----:B------:R4:W1:Y:S02]  /*0bf0*/  SYNCS.EXCH.64 URZ, [UR4+0xc8], UR6 ;  /* 0x0000c80604ff75b2 */ /* 0x0008640008000100 */
[----:B----4-:R-:W-:Y:S01]  /*0c00*/  NOP ;  /* 0x0000000000007918 */ /* 0x010fe20000000000 */
.L_x_13:
[----:B------:R-:W4:Y:S01]  /*0c10*/  SHFL.IDX PT, R2, R46, RZ, 0x1f ;  /* 0x00001fff2e027589 */ /* 0x000f2200000e0000 */
[----:B------:R-:W1:Y:S01]  /*0c20*/  S2UR UR54, SR_CgaCtaId ;  /* 0x00000000003679c3 */ /* 0x000e620000008800 */
[----:B------:R-:W-:Y:S01]  /*0c30*/  NOP ;  /* 0x0000000000007918 */ /* 0x000fe20000000000 */
[----:B----4-:R-:W-:-:S13]  /*0c40*/  ISETP.NE.AND P0, PT, R2, 0x3, PT ;  /* 0x000000030200780c */ /* 0x010fda0003f05270 */
[----:B-1----:R-:W-:Y:S05]  /*0c50*/  @P0 BRA `(.L_x_14) ;  /* 0x0000000000340947 */ /* 0x002fea0003800000 */
[----:B--23--:R-:W-:Y:S01]  /*0c60*/  UMOV UR4, 0x400 ;  /* 0x0000040000047882 */ /* 0x00cfe20000000000 */
[----:B------:R-:W-:Y:S01]  /*0c70*/  UMOV UR6, 0x20 ;  /* 0x0000002000067882 */ /* 0x000fe20000000000 */
[----:B------:R-:W-:Y:S02]  /*0c80*/  ULEA UR4, UR54, UR4, 0x18 ;  /* 0x0000000436047291 */ /* 0x000fe4000f8ec0ff */
[----:B------:R-:W-:-:S04]  /*0c90*/  UIADD3 UR6, UPT, UPT, -UR6, 0x100000, URZ ;  /* 0x0010000006067890 */ /* 0x000fc8000fffe1ff */
[----:B------:R-:W-:Y:S02]  /*0ca0*/  USHF.L.U32 UR7, UR6, 0xb, URZ ;  /* 0x0000000b06077899 */ /* 0x000fe400080006ff */
[----:B------:R-:W-:Y:S01]  /*0cb0*/  USHF.L.U32 UR6, UR6, 0x1, URZ ;  /* 0x0000000106067899 */ /* 0x000fe200080006ff */
[----:B------:R-:W-:Y:S01]  /*0cc0*/  ELECT P0, URZ, PT ;  /* 0x0000000000ff782f */ /* 0x000fe20003800000 */
[----:B------:R-:W1:Y:S10]  /*0cd0*/  FENCE.VIEW.ASYNC.S ;  /* 0x00000000000073c6 */ /* 0x000e740000000000 */
[----:B-1----:R1:W4:Y:S01]  /*0ce0*/  SYNCS.EXCH.64 URZ, [UR4+0xd0], UR6 ;  /* 0x0000d00604ff75b2 */ /* 0x0023220008000100 */
[----:B------:R1:W2:Y:S01]  /*0cf0*/  SYNCS.EXCH.64 URZ, [UR4+0xe0], UR6 ;  /* 0x0000e00604ff75b2 */ /* 0x0002a20008000100 */
[----:B------:R1:W3:Y:S01]  /*0d00*/  SYNCS.EXCH.64 URZ, [UR4+0xd8], UR6 ;  /* 0x0000d80604ff75b2 */ /* 0x0002e20008000100 */
[----:B------:R1:W1:Y:S01]  /*0d10*/  SYNCS.EXCH.64 URZ, [UR4+0xe8], UR6 ;  /* 0x0000e80604ff75b2 */ /* 0x0002620008000100 */
[----:B------:R-:W-:Y:S01]  /*0d20*/  NOP ;  /* 0x0000000000007918 */ /* 0x000fe20000000000 */
.L_x_14:
[----:B-123--:R-:W1:Y:S01]  /*0d30*/  LDCU UR4, c[0x0][0x36c] ;  /* 0x00006d80ff0477ac */ /* 0x00ee620008000800 */
[----:B------:R-:W-:Y:S01]  /*0d40*/  ISETP.NE.OR P3, PT, R0, 0x2, !P3 ;  /* 0x000000020000780c */ /* 0x000fe20005f65670 */
[----:B------:R-:W-:Y:S01]  /*0d50*/  NOP ;  /* 0x0000000000007918 */ /* 0x000fe20000000000 */
[----:B------:R-:W-:Y:S01]  /*0d60*/  LOP3.LUT R0, R55, 0x1f, RZ, 0xc0, !PT ;  /* 0x0000001f37007812 */ /* 0x000fe200078ec0ff */
[----:B------:R-:W-:Y:S02]  /*0d70*/  UISETP.NE.AND UP4, UPT, UR22, URZ, UPT ;  /* 0x000000ff1600728c */ /* 0x000fe4000bf85270 */
[----:B-1----:R-:W-:-:S09]  /*0d80*/  UISETP.EQ.U32.AND UP5, UPT, UR4, 0x1, UPT ;  /* 0x000000010400788c */ /* 0x002fd2000bfa2070 */
[----:B------:R-:W-:Y:S05]  /*0d90*/  BRA.U !UP5, `(.L_x_15) ;  /* 0x000000010d087547 */ /* 0x000fea000b800000 */
[----:B----4-:R-:W-:Y:S01]  /*0da0*/  UCGABAR_ARV ;  /* 0x00000000000079c7 */ /* 0x010fe20008000000 */
[----:B------:R-:W-:Y:S05]  /*0db0*/  BRA `(.L_x_16) ;  /* 0x0000000000047947 */ /* 0x000fea0003800000 */
.L_x_15:
[----:B----4-:R-:W-:Y:S01]  /*0dc0*/  NOP ;  /* 0x0000000000007918 */ /* 0x010fe20000000000 */
.L_x_16:
[----:B------:R-:W1:Y:S01]  /*0dd0*/  S2UR UR29, SR_CTAID.X ;  /* 0x00000000001d79c3 */ /* 0x000e620000002500 */
[----:B------:R-:W-:-:S05]  /*0de0*/  CS2R.32 R48, SR_CgaSize ;  /* 0x0000000000307805 */ /* 0x000fca0000008a00 */
[----:B------:R-:W-:-:S05]  /*0df0*/  IMAD R48, R48, -0xa0, RZ ;  /* 0xffffff6030307824 */ /* 0x000fca00078e02ff */
[----:B------:R-:W-:-:S14]  /*0e00*/  R2UR UR5, R48 ;  /* 0x00000000300572ca */ /* 0x000fdc00000e0000 */
[----:B------:R-:W2:Y:S01]  /*0e10*/  LDCU UR5, c[0x0][UR5+0x2b0] ;  /* 0x00005600050577ac */ /* 0x000ea20008000800 */
[----:B------:R-:W-:-:S05]  /*0e20*/  CS2R.32 R48, SR_CgaSize ;  /* 0x0000000000307805 */ /* 0x000fca0000008a00 */
[----:B------:R-:W-:-:S05]  /*0e30*/  IMAD R48, R48, -0xa0, RZ ;  /* 0xffffff6030307824 */ /* 0x000fca00078e02ff */
[----:B------:R-:W-:-:S14]  /*0e40*/  R2UR UR4, R48 ;  /* 0x00000000300472ca */ /* 0x000fdc00000e0000 */
[----:B------:R-:W3:Y:S01]  /*0e50*/  LDCU UR4, c[0x0][UR4+0x2b4] ;  /* 0x00005680040477ac */ /* 0x000ee20008000800 */
[----:B------:R-:W4:Y:S01]  /*0e60*/  S2UR UR32, SR_CTAID.Y ;  /* 0x00000000002079c3 */ /* 0x000f220000002600 */
[----:B------:R-:W-:-:S05]  /*0e70*/  CS2R.32 R48, SR_CgaSize ;  /* 0x0000000000307805 */ /* 0x000fca0000008a00 */
[----:B------:R-:W-:-:S05]  /*0e80*/  IMAD R48, R48, -0xa0, RZ ;  /* 0xffffff6030307824 */ /* 0x000fca00078e02ff */
[----:B------:R-:W-:-:S14]  /*0e90*/  R2UR UR7, R48 ;  /* 0x00000000300772ca */ /* 0x000fdc00000e0000 */
[----:B------:R-:W3:Y:S01]  /*0ea0*/  LDCU UR7, c[0x0][UR7+0x2a0] ;  /* 0x00005400070777ac */ /* 0x000ee20008000800 */
[----:B------:R-:W-:-:S05]  /*0eb0*/  CS2R.32 R48, SR_CgaSize ;  /* 0x0000000000307805 */ /* 0x000fca0000008a00 */
[----:B------:R-:W-:-:S05]  /*0ec0*/  IMAD R48, R48, -0xa0, RZ ;  /* 0xffffff6030307824 */ /* 0x000fca00078e02ff */
[----:B------:R-:W-:-:S14]  /*0ed0*/  R2UR UR8, R48 ;  /* 0x00000000300872ca */ /* 0x000fdc00000e0000 */
[----:B------:R-:W3:Y:S01]  /*0ee0*/  LDCU UR8, c[0x0][UR8+0x2a4] ;  /* 0x00005480080877ac */ /* 0x000ee20008000800 */
[----:B------:R-:W-:Y:S02]  /*0ef0*/  ULOP3.LUT UR46, UR54, 0x1, URZ, 0xc0, !UPT ;  /* 0x00000001362e7892 */ /* 0x000fe4000f8ec0ff */
[----:B------:R-:W-:Y:S02]  /*0f00*/  USHF.R.U32.HI UR26, URZ, 0x1, UR54 ;  /* 0x00000001ff1a7899 */ /* 0x000fe40008011636 */
[----:B------:R-:W-:Y:S02]  /*0f10*/  UISETP.GT.U32.AND UP1, UPT, UR46, 0xffff, UPT ;  /* 0x0000ffff2e00788c */ /* 0x000fe4000bf24070 */
[----:B------:R-:W-:Y:S01]  /*0f20*/  USHF.L.U32 UR28, UR54, 0xa, URZ ;  /* 0x0000000a361c7899 */ /* 0x000fe200080006ff */
[----:B-1----:R-:W-:Y:S01]  /*0f30*/  I2FP.F32.U32 R3, UR29 ;  /* 0x0000001d00037c45 */ /* 0x002fe20008201000 */
[----:B------:R-:W1:Y:S04]  /*0f40*/  LDCU UR23, c[0x0][0xb24] ;  /* 0x00016480ff1777ac */ /* 0x000e680008000800 */
[----:B--2---:R-:W-:Y:S01]  /*0f50*/  FMUL R3, R3, UR5 ;  /* 0x0000000503037c20 */ /* 0x004fe20008400000 */
[----:B------:R-:W2:Y:S01]  /*0f60*/  LDCU UR40, c[0x0][0xb24] ;  /* 0x00016480ff2877ac */ /* 0x000ea20008000800 */
[----:B----4-:R-:W-:Y:S01]  /*0f70*/  I2FP.F32.U32 R2, UR32 ;  /* 0x0000002000027c45 */ /* 0x010fe20008201000 */
[----:B------:R-:W4:Y:S03]  /*0f80*/  LDCU UR31, c[0x0][0xb30] ;  /* 0x00016600ff1f77ac */ /* 0x000f260008000800 */
[----:B------:R-:W1:Y:S01]  /*0f90*/  F2I.U32.TRUNC.NTZ R3, R3 ;  /* 0x0000000300037305 */ /* 0x000e62000020f000 */
[----:B---3--:R-:W-:Y:S01]  /*0fa0*/  FMUL R2, R2, UR4 ;  /* 0x0000000402027c20 */ /* 0x008fe20008400000 */
[----:B------:R-:W-:-:S02]  /*0fb0*/  ULOP3.LUT UR4, UR54, 0x2, URZ, 0xc0, !UPT ;  /* 0x0000000236047892 */ /* 0x000fc4000f8ec0ff */
[----:B------:R-:W-:Y:S02]  /*0fc0*/  USHF.L.U32 UR27, UR54, 0xb, URZ ;  /* 0x0000000b361b7899 */ /* 0x000fe400080006ff */
[----:B------:R-:W-:Y:S02]  /*0fd0*/  UISETP.GT.U32.AND UP0, UPT, UR4, 0xffff, UPT ;  /* 0x0000ffff0400788c */ /* 0x000fe4000bf04070 */
[----:B------:R-:W3:Y:S01]  /*0fe0*/  F2I.U32.TRUNC.NTZ R2, R2 ;  /* 0x0000000200027305 */ /* 0x000ee2000020f000 */
[----:B------:R-:W-:Y:S01]  /*0ff0*/  UMOV UR35, 0x5 ;  /* 0x0000000500237882 */ /* 0x000fe20000000000 */
[----:B------:R-:W-:Y:S02]  /*1000*/  USEL UR24, UR46, 0xffff, !UP1 ;  /* 0x0000ffff2e187887 */ /* 0x000fe4000c800000 */
[----:B------:R-:W-:Y:S01]  /*1010*/  USEL UR25, UR4, 0xffff, !UP0 ;  /* 0x0000ffff04197887 */ /* 0x000fe2000c000000 */
[----:B-1----:R-:W-:Y:S02]  /*1020*/  R2UR UR5, R3 ;  /* 0x00000000030572ca */ /* 0x002fe400000e0000 */
[----:B---3--:R-:W-:-:S02]  /*1030*/  R2UR UR6, R2 ;  /* 0x00000000020672ca */ /* 0x008fc400000e0000 */
[----:B------:R-:W-:-:S09]  /*1040*/  PRMT R2, RZ, 0x7610, R2 ;  /* 0x00007610ff027816 */ /* 0x000fd20000000002 */
[----:B------:R-:W-:-:S04]  /*1050*/  UIADD3 UR5, UPT, UPT, -UR5, URZ, URZ ;  /* 0x000000ff05057290 */ /* 0x000fc8000fffe1ff */
[----:B------:R-:W-:Y:S02]  /*1060*/  UIMAD UR5, UR7, UR5, UR29 ;  /* 0x00000005070572a4 */ /* 0x000fe4000f8e021d */
[----:B------:R-:W-:-:S04]  /*1070*/  UIADD3 UR4, UPT, UPT, -UR6, URZ, URZ ;  /* 0x000000ff06047290 */ /* 0x000fc8000fffe1ff */
[----:B------:R-:W-:Y:S01]  /*1080*/  IMAD.U32 R48, RZ, RZ, UR5 ;  /* 0x00000005ff307e24 */ /* 0x000fe2000f8e00ff */
[----:B------:R-:W-:-:S06]  /*1090*/  UIMAD UR4, UR8, UR4, UR32 ;  /* 0x00000004080472a4 */ /* 0x000fcc000f8e0220 */
[----:B------:R-:W-:Y:S01]  /*10a0*/  IMAD.U32 R47, RZ, RZ, UR4 ;  /* 0x00000004ff2f7e24 */ /* 0x000fe2000f8e00ff */
[----:B--2-4-:R-:W-:Y:S06]  /*10b0*/  BRA.U UP4, `(.L_x_17) ;  /* 0x0000000104447547 */ /* 0x014fec000b800000 */
[----:B------:R-:W-:Y:S02]  /*10c0*/  R2UR UR4, R47 ;  /* 0x000000002f0472ca */ /* 0x000fe400000e0000 */
[----:B------:R-:W-:-:S11]  /*10d0*/  R2UR UR6, R48 ;  /* 0x00000000300672ca */ /* 0x000fd600000e0000 */
[----:B------:R-:W-:Y:S02]  /*10e0*/  UISETP.NE.AND UP0, UPT, UR4, URZ, UPT ;  /* 0x000000ff0400728c */ /* 0x000fe4000bf05270 */
[----:B------:R-:W-:Y:S02]  /*10f0*/  UISETP.NE.AND UP1, UPT, UR4, 0x1, UPT ;  /* 0x000000010400788c */ /* 0x000fe4000bf25270 */
[----:B------:R-:W-:Y:S02]  /*1100*/  UISETP.NE.AND UP2, UPT, UR6, URZ, UP0 ;  /* 0x000000ff0600728c */ /* 0x000fe40008745270 */
[----:B------:R-:W-:Y:S02]  /*1110*/  USEL UR4, URZ, 0x2, UP0 ;  /* 0x00000002ff047887 */ /* 0x000fe40008000000 */
[----:B------:R-:W-:Y:S02]  /*1120*/  USEL UR8, URZ, 0x1, UP2 ;  /* 0x00000001ff087887 */ /* 0x000fe40009000000 */
[----:B------:R-:W-:-:S02]  /*1130*/  UISETP.NE.AND UP2, UPT, UR6, URZ, UPT ;  /* 0x000000ff0600728c */ /* 0x000fc4000bf45270 */
[----:B------:R-:W-:Y:S02]  /*1140*/  USEL UR5, URZ, 0x4, UP1 ;  /* 0x00000004ff057887 */ /* 0x000fe40008800000 */
[----:B------:R-:W-:Y:S02]  /*1150*/  UISETP.NE.AND UP0, UPT, UR6, 0x1, UPT ;  /* 0x000000010600788c */ /* 0x000fe4000bf05270 */
[----:B------:R-:W-:Y:S02]  /*1160*/  USEL UR6, URZ, 0x8, UP1 ;  /* 0x00000008ff067887 */ /* 0x000fe40008800000 */
[----:B------:R-:W-:Y:S02]  /*1170*/  USEL UR7, UR5, 0x4, UP2 ;  /* 0x0000000405077887 */ /* 0x000fe40009000000 */
[----:B------:R-:W-:Y:S02]  /*1180*/  USEL UR4, UR4, 0x2, UP0 ;  /* 0x0000000204047887 */ /* 0x000fe40008000000 */
[----:B------:R-:W-:-:S02]  /*1190*/  USEL UR5, UR6, 0x8, UP0 ;  /* 0x0000000806057887 */ /* 0x000fc40008000000 */
[----:B------:R-:W-:-:S04]  /*11a0*/  UIADD3 UR4, UPT, UPT, UR4, UR7, UR8 ;  /* 0x0000000704047290 */ /* 0x000fc8000fffe008 */
[----:B------:R-:W-:-:S06]  /*11b0*/  UIADD3 UR4, UPT, UPT, UR4, UR5, URZ ;  /* 0x0000000504047290 */ /* 0x000fcc000fffe0ff */
[----:B------:R-:W-:-:S07]  /*11c0*/  IMAD.U32 R2, RZ, RZ, UR4 ;  /* 0x00000004ff027e24 */ /* 0x000fce000f8e00ff */
.L_x_17:
[----:B------:R-:W1:Y:S01]  /*11d0*/  S2UR UR36, SR_CTAID.Z ;  /* 0x00000000002479c3 */ /* 0x000e620000002700 */
[----:B------:R-:W-:Y:S01]  /*11e0*/  UISETP.GE.AND UP0, UPT, UR23, 0x1, UPT ;  /* 0x000000011700788c */ /* 0x000fe2000bf06270 */
[----:B------:R-:W-:-:S08]  /*11f0*/  UMOV UR34, 0x3 ;  /* 0x0000000300227882 */ /* 0x000fd00000000000 */
[----:B------:R-:W-:Y:S05]  /*1200*/  BRA.U !UP0, `(.L_x_18) ;  /* 0x0000000108d47547 */ /* 0x000fea000b800000 */
[----:B------:R-:W2:Y:S01]  /*1210*/  LDCU.128 UR12, c[0x0][0xb10] ;  /* 0x00016200ff0c77ac */ /* 0x000ea20008000c00 */
[----:B------:R-:W3:Y:S01]  /*1220*/  LDCU UR6, c[0x0][0x370] ;  /* 0x00006e00ff0677ac */ /* 0x000ee20008000800 */
[----:B------:R-:W4:Y:S01]  /*1230*/  LDCU UR5, c[0x0][0x374] ;  /* 0x00006e80ff0577ac */ /* 0x000f220008000800 */
[----:B------:R-:W1:Y:S01]  /*1240*/  LDCU UR30, c[0x0][0xb0c] ;  /* 0x00016180ff1e77ac */ /* 0x000e620008000800 */
[----:B------:R-:W1:Y:S01]  /*1250*/  LDCU UR4, c[0x0][0xb20] ;  /* 0x00016400ff0477ac */ /* 0x000e620008000800 */
[----:B------:R-:W1:Y:S01]  /*1260*/  LDCU.64 UR8, c[0x0][0xb28] ;  /* 0x00016500ff0877ac */ /* 0x000e620008000a00 */
[----:B--2---:R-:W-:Y:S02]  /*1270*/  UISETP.NE.AND UP0, UPT, UR14, 0x1, UPT ;  /* 0x000000010e00788c */ /* 0x004fe4000bf05270 */
[----:B----4-:R-:W-:Y:S02]  /*1280*/  UIMAD.WIDE.U32 UR10, UR5, UR15, URZ ;  /* 0x0000000f050a72a5 */ /* 0x010fe4000f8e00ff */
[----:B---3--:R-:W-:-:S02]  /*1290*/  UIMAD.WIDE.U32 UR18, UR6, UR12, URZ ;  /* 0x0000000c061272a5 */ /* 0x008fc4000f8e00ff */
[----:B-1----:R-:W-:Y:S02]  /*12a0*/  UISETP.NE.AND UP1, UPT, UR30, 0x1, UPT ;  /* 0x000000011e00788c */ /* 0x002fe4000bf25270 */
[----:B------:R-:W-:Y:S01]  /*12b0*/  UISETP.NE.AND UP2, UPT, UR23, 0x1, UPT ;  /* 0x000000011700788c */ /* 0x000fe2000bf45270 */
[----:B------:R-:W-:Y:S02]  /*12c0*/  UMOV UR10, UR11 ;  /* 0x0000000b000a7c82 */ /* 0x000fe40008000000 */
[----:B------:R-:W-:Y:S01]  /*12d0*/  UMOV UR18, UR19 ;  /* 0x0000001300127c82 */ /* 0x000fe20008000000 */
[----:B------:R-:W-:Y:S02]  /*12e0*/  @UP0 USHF.R.U32.HI UR5, URZ, UR4, UR10 ;  /* 0x00000004ff050299 */ /* 0x000fe4000801160a */
[----:B------:R-:W-:Y:S02]  /*12f0*/  UIMAD.WIDE.U32 UR20, UR32, UR15, URZ ;  /* 0x0000000f201472a5 */ /* 0x000fe4000f8e00ff */
[----:B------:R-:W-:-:S02]  /*1300*/  UIMAD.WIDE.U32 UR10, UR5, UR8, URZ ;  /* 0x00000008050a72a5 */ /* 0x000fc4000f8e00ff */
[----:B------:R-:W-:Y:S02]  /*1310*/  @UP1 USHF.R.U32.HI UR6, URZ, UR13, UR18 ;  /* 0x0000000dff061299 */ /* 0x000fe40008011612 */
[----:B------:R-:W-:Y:S02]  /*1320*/  UIMAD.WIDE.U32 UR16, UR29, UR12, URZ ;  /* 0x0000000c1d1072a5 */ /* 0x000fe4000f8e00ff */
[----:B------:R-:W-:Y:S01]  /*1330*/  UIMAD.WIDE.U32 UR18, UR6, UR8, URZ ;  /* 0x00000008061272a5 */ /* 0x000fe2000f8e00ff */
[----:B------:R-:W-:Y:S01]  /*1340*/  UMOV UR20, UR21 ;  /* 0x0000001500147c82 */ /* 0x000fe20008000000 */
[----:B------:R-:W-:Y:S01]  /*1350*/  UMOV UR10, UR11 ;  /* 0x0000000b000a7c82 */ /* 0x000fe20008000000 */
[----:B------:R-:W-:Y:S02]  /*1360*/  USHF.R.U32.HI UR20, URZ, UR4, UR20 ;  /* 0x00000004ff147299 */ /* 0x000fe40008011614 */
[----:B------:R-:W-:Y:S02]  /*1370*/  @UP2 USHF.R.U32.HI UR5, URZ, UR9, UR10 ;  /* 0x00000009ff052299 */ /* 0x000fe4000801160a */
[----:B------:R-:W-:Y:S01]  /*1380*/  UMOV UR7, UR19 ;  /* 0x0000001300077c82 */ /* 0x000fe20008000000 */
[----:B------:R-:W-:Y:S01]  /*1390*/  UMOV UR16, UR17 ;  /* 0x0000001100107c82 */ /* 0x000fe20008000000 */
[----:B------:R-:W-:-:S02]  /*13a0*/  @UP2 USHF.R.U32.HI UR6, URZ, UR9, UR7 ;  /* 0x00000009ff062299 */ /* 0x000fc40008011607 */
[----:B------:R-:W-:Y:S02]  /*13b0*/  USHF.R.U32.HI UR13, URZ, UR13, UR16 ;  /* 0x0000000dff0d7299 */ /* 0x000fe40008011610 */
[----:B------:R-:W-:Y:S02]  /*13c0*/  USEL UR4, UR32, UR20, !UP0 ;  /* 0x0000001420047287 */ /* 0x000fe4000c000000 */
[----:B------:R-:W-:Y:S02]  /*13d0*/  UIMAD UR7, UR5, UR23, URZ ;  /* 0x00000017050772a4 */ /* 0x000fe4000f8e02ff */
[----:B------:R-:W-:Y:S02]  /*13e0*/  USEL UR5, UR29, UR13, !UP1 ;  /* 0x0000000d1d057287 */ /* 0x000fe4000c800000 */
[----:B------:R-:W-:Y:S02]  /*13f0*/  UIMAD UR12, UR6, UR23, URZ ;  /* 0x00000017060c72a4 */ /* 0x000fe4000f8e02ff */
[----:B------:R-:W-:-:S02]  /*1400*/  UISETP.GE.AND UP0, UPT, UR4, UR7, UPT ;  /* 0x000000070400728c */ /* 0x000fc4000bf06270 */
[----:B------:R-:W-:Y:S02]  /*1410*/  UIMAD.WIDE.U32 UR10, UR4, UR8, URZ ;  /* 0x00000008040a72a5 */ /* 0x000fe4000f8e00ff */
[----:B------:R-:W-:Y:S02]  /*1420*/  UISETP.GE.OR UP0, UPT, UR5, UR12, UP0 ;  /* 0x0000000c0500728c */ /* 0x000fe40008706670 */
[----:B------:R-:W-:Y:S02]  /*1430*/  UIMAD.WIDE.U32 UR12, UR5, UR8, URZ ;  /* 0x00000008050c72a5 */ /* 0x000fe4000f8e00ff */
[----:B------:R-:W-:Y:S01]  /*1440*/  UIADD3 UR10, UPT, UPT, -UR4, URZ, URZ ;  /* 0x000000ff040a7290 */ /* 0x000fe2000fffe1ff */
[----:B------:R-:W-:Y:S01]  /*1450*/  UMOV UR8, UR11 ;  /* 0x0000000b00087c82 */ /* 0x000fe20008000000 */
[----:B------:R-:W-:Y:S02]  /*1460*/  UIADD3 UR11, UPT, UPT, -UR5, URZ, URZ ;  /* 0x000000ff050b7290 */ /* 0x000fe4000fffe1ff */
[----:B------:R-:W-:-:S03]  /*1470*/  USHF.R.U32.HI UR8, URZ, UR9, UR8 ;  /* 0x00000009ff087299 */ /* 0x000fc60008011608 */
[----:B------:R-:W-:Y:S01]  /*1480*/  @!UP0 UMOV UR7, UR13 ;  /* 0x0000000d00078c82 */ /* 0x000fe20008000000 */
[----:B------:R-:W-:Y:S02]  /*1490*/  UIMAD UR32, UR14, UR10, UR32 ;  /* 0x0000000a0e2072a4 */ /* 0x000fe4000f8e0220 */
[----:B------:R-:W-:Y:S02]  /*14a0*/  USEL UR8, UR4, UR8, !UP2 ;  /* 0x0000000804087287 */ /* 0x000fe4000d000000 */
[----:B------:R-:W-:Y:S02]  /*14b0*/  @!UP0 USHF.R.U32.HI UR7, URZ, UR9, UR7 ;  /* 0x00000009ff078299 */ /* 0x000fe40008011607 */
[----:B------:R-:W-:Y:S02]  /*14c0*/  UIADD3 UR9, UPT, UPT, -UR8, URZ, URZ ;  /* 0x000000ff08097290 */ /* 0x000fe4000fffe1ff */
[----:B------:R-:W-:Y:S02]  /*14d0*/  @!UP0 USEL UR7, UR5, UR7, !UP2 ;  /* 0x0000000705078287 */ /* 0x000fe4000d000000 */
[----:B------:R-:W-:-:S02]  /*14e0*/  UIMAD UR9, UR23, UR9, UR4 ;  /* 0x00000009170972a4 */ /* 0x000fc4000f8e0204 */
[----:B------:R-:W-:Y:S02]  /*14f0*/  @!UP0 UIADD3 UR8, UPT, UPT, UR8, -UR7, URZ ;  /* 0x8000000708088290 */ /* 0x000fe4000fffe0ff */
[----:B------:R-:W-:Y:S02]  /*1500*/  @!UP0 UIMAD UR6, UR9, UR6, UR7 ;  /* 0x00000006090682a4 */ /* 0x000fe4000f8e0207 */
[----:B------:R-:W-:Y:S02]  /*1510*/  @!UP0 UIMAD UR4, UR8, UR23, UR5 ;  /* 0x00000017080482a4 */ /* 0x000fe4000f8e0205 */
[----:B------:R-:W-:Y:S02]  /*1520*/  UIMAD UR29, UR30, UR11, UR29 ;  /* 0x0000000b1e1d72a4 */ /* 0x000fe4000f8e021d */
[----:B------:R-:W-:Y:S01]  /*1530*/  UIMAD UR32, UR4, UR14, UR32 ;  /* 0x0000000e042072a4 */ /* 0x000fe2000f8e0220 */
[----:B------:R-:W-:Y:S02]  /*1540*/  @!UP0 UMOV UR5, UR6 ;  /* 0x0000000600058c82 */ /* 0x000fe40008000000 */
[----:B------:R-:W-:-:S12]  /*1550*/  UIMAD UR29, UR5, UR30, UR29 ;  /* 0x0000001e051d72a4 */ /* 0x000fd8000f8e021d */
.L_x_18:
[----:B------:R-:W-:Y:S02]  /*1560*/  UISETP.NE.AND UP1, UPT, UR31, 0x1, UPT ;  /* 0x000000011f00788c */ /* 0x000fe4000bf25270 */
[----:B------:R-:W-:Y:S02]  /*1570*/  ULOP3.LUT UR24, UR24, 0xffff, URZ, 0xc0, !UPT ;  /* 0x0000ffff18187892 */ /* 0x000fe4000f8ec0ff */
[----:B------:R-:W-:Y:S02]  /*1580*/  ULOP3.LUT UR21, UR25, 0xffff, URZ, 0xc0, !UPT ;  /* 0x0000ffff19157892 */ /* 0x000fe4000f8ec0ff */
[----:B------:R-:W-:Y:S02]  /*1590*/  UISETP.NE.AND UP0, UPT, UR22, 0x2, UPT ;  /* 0x000000021600788c */ /* 0x000fe4000bf05270 */
[----:B------:R-:W-:Y:S02]  /*15a0*/  ULOP3.LUT UR28, UR28, 0x800, URZ, 0xc0, !UPT ;  /* 0x000008001c1c7892 */ /* 0x000fe4000f8ec0ff */
[----:B------:R-:W-:-:S02]  /*15b0*/  ULOP3.LUT UR27, UR27, 0x800, URZ, 0xc0, !UPT ;  /* 0x000008001b1b7892 */ /* 0x000fc4000f8ec0ff */
[----:B------:R-:W-:Y:S02]  /*15c0*/  USHF.L.U32 UR24, UR35, UR24, URZ ;  /* 0x0000001823187299 */ /* 0x000fe400080006ff */
[----:B------:R-:W-:Y:S01]  /*15d0*/  USHF.L.U32 UR21, UR34, UR21, URZ ;  /* 0x0000001522157299 */ /* 0x000fe200080006ff */
[----:B------:R-:W-:Y:S11]  /*15e0*/  BRA.U UP1, `(.L_x_19) ;  /* 0x0000000101447547 */ /* 0x000ff6000b800000 */
[----:B------:R-:W2:Y:S01]  /*15f0*/  LDCU.128 UR8, c[0x0][0xb10] ;  /* 0x00016200ff0877ac */ /* 0x000ea20008000c00 */
[----:B------:R-:W3:Y:S01]  /*1600*/  LDCU UR12, c[0x0][0xb0c] ;  /* 0x00016180ff0c77ac */ /* 0x000ee20008000800 */
[----:B------:R-:W4:Y:S01]  /*1610*/  LDCU UR13, c[0x0][0xb20] ;  /* 0x00016400ff0d77ac */ /* 0x000f220008000800 */
[----:B--2---:R-:W-:Y:S02]  /*1620*/  UIMAD.WIDE.U32 UR6, UR29, UR8, URZ ;  /* 0x000000081d0672a5 */ /* 0x004fe4000f8e00ff */
[----:B------:R-:W-:Y:S02]  /*1630*/  UIMAD.WIDE.U32 UR4, UR32, UR11, URZ ;  /* 0x0000000b200472a5 */ /* 0x000fe4000f8e00ff */
[----:B---3--:R-:W-:Y:S02]  /*1640*/  UISETP.NE.AND UP2, UPT, UR12, 0x1, UPT ;  /* 0x000000010c00788c */ /* 0x008fe4000bf45270 */
[----:B------:R-:W-:Y:S01]  /*1650*/  UISETP.NE.AND UP1, UPT, UR10, 0x1, UPT ;  /* 0x000000010a00788c */ /* 0x000fe2000bf25270 */
[----:B------:R-:W-:-:S02]  /*1660*/  UMOV UR6, UR7 ;  /* 0x0000000700067c82 */ /* 0x000fc40008000000 */
[----:B------:R-:W-:Y:S01]  /*1670*/  UMOV UR4, UR5 ;  /* 0x0000000500047c82 */ /* 0x000fe20008000000 */
[----:B------:R-:W-:Y:S02]  /*1680*/  USHF.R.U32.HI UR9, URZ, UR9, UR6 ;  /* 0x00000009ff097299 */ /* 0x000fe40008011606 */
[----:B----4-:R-:W-:Y:S02]  /*1690*/  USHF.R.U32.HI UR4, URZ, UR13, UR4 ;  /* 0x0000000dff047299 */ /* 0x010fe40008011604 */
[----:B------:R-:W-:Y:S02]  /*16a0*/  USEL UR5, UR29, UR9, !UP2 ;  /* 0x000000091d057287 */ /* 0x000fe4000d000000 */
[----:B------:R-:W-:-:S04]  /*16b0*/  USEL UR4, UR32, UR4, !UP1 ;  /* 0x0000000420047287 */ /* 0x000fc8000c800000 */
[----:B------:R-:W-:Y:S02]  /*16c0*/  UIADD3 UR6, UPT, UPT, UR5, -UR4, URZ ;  /* 0x8000000405067290 */ /* 0x000fe4000fffe0ff */
[----:B------:R-:W-:Y:S02]  /*16d0*/  UIADD3 UR4, UPT, UPT, -UR5, UR4, URZ ;  /* 0x0000000405047290 */ /* 0x000fe4000fffe1ff */
[----:B------:R-:W-:Y:S02]  /*16e0*/  UIMAD UR32, UR6, UR10, UR32 ;  /* 0x0000000a062072a4 */ /* 0x000fe4000f8e0220 */
[----:B------:R-:W-:-:S12]  /*16f0*/  UIMAD UR29, UR4, UR12, UR29 ;  /* 0x0000000c041d72a4 */ /* 0x000fd8000f8e021d */
.L_x_19:
[----:B------:R-:W-:Y:S05]  /*1700*/  BRA.U !UP5, `(.L_x_20) ;  /* 0x000000010d0c7547 */ /* 0x000fea000b800000 */
[----:B------:R-:W-:Y:S01]  /*1710*/  UCGABAR_WAIT ;  /* 0x0000000000007dc7 */ /* 0x000fe20008000000 */
[----:B------:R-:W-:Y:S01]  /*1720*/  CCTL.IVALL ;  /* 0x00000000ff00798f */ /* 0x000fe20002000000 */
[----:B------:R-:W-:Y:S05]  /*1730*/  BRA `(.L_x_21) ;  /* 0x0000000000047947 */ /* 0x000fea0003800000 */
.L_x_20:
[----:B------:R-:W-:Y:S06]  /*1740*/  BAR.SYNC.DEFER_BLOCKING 0x0 ;  /* 0x0000000000007b1d */ /* 0x000fec0000010000 */
.L_x_21:
[----:B------:R-:W-:Y:S05]  /*1750*/  BRA.U UP0, `(.L_x_22) ;  /* 0x0000001100c87547 */ /* 0x000fea000b800000 */
[----:B------:R-:W2:Y:S01]  /*1760*/  LDCU UR6, c[0x0][0x38c] ;  /* 0x00007180ff0677ac */ /* 0x000ea20008000800 */
[----:B------:R-:W-:Y:S01]  /*1770*/  PLOP3.LUT P1, PT, PT, PT, UP3, 0x80, 0x8 ;  /* 0x000000000008781c */ /* 0x000fe20003f2f038 */
[----:B------:R-:W-:Y:S01]  /*1780*/  IMAD.MOV.U32 R12, RZ, RZ, 0x1 ;  /* 0x00000001ff0c7424 */ /* 0x000fe200078e00ff */
[----:B------:R-:W-:Y:S01]  /*1790*/  ISETP.EQ.OR P2, PT, R0, RZ, P3 ;  /* 0x000000ff0000720c */ /* 0x000fe20001f42670 */
[----:B------:R-:W-:Y:S01]  /*17a0*/  UISETP.NE.AND UP1, UPT, UR22, URZ, UPT ;  /* 0x000000ff1600728c */ /* 0x000fe2000bf25270 */
[----:B------:R-:W-:Y:S02]  /*17b0*/  PLOP3.LUT P1, PT, P1, PT, PT, 0x8, 0x80 ;  /* 0x000000000080781c */ /* 0x000fe40000f2e170 */
[----:B------:R-:W-:Y:S01]  /*17c0*/  CS2R R10, SRZ ;  /* 0x00000000000a7805 */ /* 0x000fe2000001ff00 */
[----:B------:R-:W-:Y:S01]  /*17d0*/  IMAD.MOV.U32 R9, RZ, RZ, RZ ;  /* 0x000000ffff097224 */ /* 0x000fe200078e00ff */
[----:B------:R-:W3:Y:S01]  /*17e0*/  LDCU UR41, c[0x0][0x370] ;  /* 0x00006e00ff2977ac */ /* 0x000ee20008000800 */
[----:B------:R-:W-:Y:S01]  /*17f0*/  IMAD.MOV.U32 R8, RZ, RZ, 0x1 ;  /* 0x00000001ff087424 */ /* 0x000fe200078e00ff */
[----:B------:R-:W4:Y:S01]  /*1800*/  LDCU.64 UR30, c[0x0][0x348] ;  /* 0x00006900ff1e77ac */ /* 0x000f220008000a00 */
[----:B------:R-:W1:Y:S01]  /*1810*/  LDCU UR39, c[0x0][0x374] ;  /* 0x00006e80ff2777ac */ /* 0x000e620008000800 */
[----:B--2---:R-:W-:-:S02]  /*1820*/  UIADD3 UR5, UPT, UPT, UR6, 0x3f, URZ ;  /* 0x0000003f06057890 */ /* 0x004fc4000fffe0ff */
[----:B------:R-:W-:Y:S02]  /*1830*/  UIADD3 UR47, UPT, UPT, UR6, 0x7e, URZ ;  /* 0x0000007e062f7890 */ /* 0x000fe4000fffe0ff */
[----:B------:R-:W-:-:S04]  /*1840*/  USHF.R.S32.HI UR4, URZ, 0x1f, UR5 ;  /* 0x0000001fff047899 */ /* 0x000fc80008011405 */
[----:B------:R-:W-:Y:S02]  /*1850*/  ULEA.HI UR4, UR4, UR5, URZ, 0x6 ;  /* 0x0000000504047291 */ /* 0x000fe4000f8f30ff */
[----:B------:R-:W-:Y:S02]  /*1860*/  USHF.L.U32 UR5, UR26, 0x5, URZ ;  /* 0x000000051a057899 */ /* 0x000fe400080006ff */
[----:B------:R-:W-:Y:S02]  /*1870*/  USHF.R.S32.HI UR43, URZ, 0x6, UR4 ;  /* 0x00000006ff2b7899 */ /* 0x000fe40008011404 */
[----:B------:R-:W-:Y:S02]  /*1880*/  UIADD3 UR4, UPT, UPT, UR6, -0x1, URZ ;  /* 0xffffffff06047890 */ /* 0x000fe4000fffe0ff */
[----:B------:R-:W-:Y:S02]  /*1890*/  UISETP.LT.U32.AND UP0, UPT, UR43, 0x3, UPT ;  /* 0x000000032b00788c */ /* 0x000fe4000bf01070 */
[----:B------:R-:W-:-:S02]  /*18a0*/  UISETP.GE.U32.AND UP2, UPT, UR4, -0x7f, UPT ;  /* 0xffffff810400788c */ /* 0x000fc4000bf46070 */
[----:B------:R-:W-:Y:S02]  /*18b0*/  USEL UR42, UR43, 0x3, UP0 ;  /* 0x000000032b2a7887 */ /* 0x000fe40008000000 */
[----:B------:R-:W-:Y:S02]  /*18c0*/  ULOP3.LUT UR44, UR5, 0x20, URZ, 0xe2, !UPT ;  /* 0x00000020052c7892 */ /* 0x000fe4000f8ee2ff */
[----:B------:R-:W-:Y:S02]  /*18d0*/  UIADD3 UR25, UPT, UPT, UR42, -0x1, URZ ;  /* 0xffffffff2a197890 */ /* 0x000fe4000fffe0ff */
[----:B------:R-:W-:Y:S02]  /*18e0*/  USEL UR26, UR33, 0x2, UP1 ;  /* 0x00000002211a7887 */ /* 0x000fe40008800000 */
[----:B------:R-:W-:Y:S02]  /*18f0*/  UIADD3 UR45, UPT, UPT, UR43, -UR42, URZ ;  /* 0x8000002a2b2d7290 */ /* 0x000fe4000fffe0ff */
[----:B------:R-:W-:Y:S01]  /*1900*/  @UP2 UIADD3 UR25, UPT, UPT, UR42, URZ, URZ ;  /* 0x000000ff2a192290 */ /* 0x000fe2000fffe0ff */
[----:B------:R-:W-:-:S03]  /*1910*/  UMOV UR5, URZ ;  /* 0x000000ff00057c82 */ /* 0x000fc60008000000 */
[----:B-1-34-:R-:W-:-:S12]  /*1920*/  UIADD3 UR25, UPT, UPT, UR25, 0x1, URZ ;  /* 0x0000000119197890 */ /* 0x01afd8000fffe0ff */
.L_x_42:
[----:B------:R-:W-:Y:S01]  /*1930*/  UISETP.NE.AND UP0, UPT, UR54, URZ, UPT ;  /* 0x000000ff3600728c */ /* 0x000fe2000bf05270 */
[----:B------:R-:W1:Y:S08]  /*1940*/  S2UR UR54, SR_CgaCtaId ;  /* 0x00000000003679c3 */ /* 0x000e700000008800 */
[----:B------:R-:W-:Y:S05]  /*1950*/  BRA.U UP0, `(.L_x_23) ;  /* 0x0000000100347547 */ /* 0x000fea000b800000 */
[----:B------:R-:W2:Y:S01]  /*1960*/  S2R R0, SR_CgaCtaId ;  /* 0x0000000000007919 */ /* 0x000ea20000008800 */
[----:B------:R-:W-:-:S04]  /*1970*/  MOV R2, 0x400 ;  /* 0x0000040000027802 */ /* 0x000fc80000000f00 */
[----:B--2---:R-:W-:Y:S02]  /*1980*/  LEA R0, R0, R2, 0x18 ;  /* 0x0000000200007211 */ /* 0x004fe400078ec0ff */
[----:B------:R-:W-:-:S03]  /*1990*/  SHF.L.U32 R2, R8, 0x1f, RZ ;  /* 0x0000001f08027819 */ /* 0x000fc600000006ff */
[----:B------:R-:W-:-:S04]  /*19a0*/  IMAD R0, R9, 0x8, R0 ;  /* 0x0000000809007824 */ /* 0x000fc800078e0200 */
[----:B------:R-:W2:Y:S02]  /*19b0*/  SYNCS.PHASECHK.TRANS64.TRYWAIT P0, [R0+URZ+0xe0], R2 ;  /* 0x0000e002000075a7 */ /* 0x000ea400080011ff */
[----:B--2---:R-:W-:Y:S05]  /*19c0*/  @!P0 BRA `(.L_x_24) ;  /* 0x0000005c00188947 */ /* 0x004fea0003800000 */
.L_x_121:
[----:B------:R-:W-:Y:S01]  /*19d0*/  VIADD R9, R9, 0x1 ;  /* 0x0000000109097836 */ /* 0x000fe20000000000 */
[----:B------:R2:W-:Y:S04]  /*19e0*/  SYNCS.ARRIVE.TRANS64.A1T0 RZ, [R0+URZ+0xd0], RZ ;  /* 0x0000d0ff00ff79a7 */ /* 0x0005e800081000ff */
[----:B------:R-:W-:-:S04]  /*19f0*/  ISETP.NE.AND P0, PT, R9, 0x2, PT ;  /* 0x000000020900780c */ /* 0x000fc80003f05270 */
[----:B------:R-:W-:Y:S02]  /*1a00*/  SEL R9, R9, RZ, P0 ;  /* 0x000000ff09097207 */ /* 0x000fe40000000000 */
[----:B--2---:R-:W-:-:S04]  /*1a10*/  SEL R0, RZ, 0x1, P0 ;  /* 0x00000001ff007807 */ /* 0x004fc80000000000 */
[----:B------:R-:W-:-:S07]  /*1a20*/  LOP3.LUT R8, R8, R0, RZ, 0x3c, !PT ;  /* 0x0000000008087212 */ /* 0x000fce00078e3cff */
.L_x_23:
[----:B------:R-:W-:Y:S01]  /*1a30*/  UMOV UR6, 0x400 ;  /* 0x0000040000067882 */ /* 0x000fe20000000000 */
[----:B------:R-:W-:Y:S01]  /*1a40*/  SHF.L.U32 R0, R12, 0x1f, RZ ;  /* 0x0000001f0c007819 */ /* 0x000fe200000006ff */
[----:B-1----:R-:W-:Y:S02]  /*1a50*/  ULEA UR6, UR54, UR6, 0x18 ;  /* 0x0000000636067291 */ /* 0x002fe4000f8ec0ff */
[----:B------:R-:W-:Y:S02]  /*1a60*/  UISETP.GE.U32.AND UP0, UPT, UR47, 0x7f, UPT ;  /* 0x0000007f2f00788c */ /* 0x000fe4000bf06070 */
[----:B------:R-:W-:Y:S02]  /*1a70*/  ULEA UR4, UR5, UR6, 0x3 ;  /* 0x0000000605047291 */ /* 0x000fe4000f8e18ff */
[----:B------:R-:W-:Y:S02]  /*1a80*/  ULEA UR11, UR32, UR46, 0x1 ;  /* 0x0000002e200b7291 */ /* 0x000fe4000f8e08ff */
[----:B------:R-:W-:-:S02]  /*1a90*/  ULEA UR35, UR29, UR44, 0x6 ;  /* 0x0000002c1d237291 */ /* 0x000fc4000f8e30ff */
[----:B------:R-:W-:Y:S01]  /*1aa0*/  USHF.L.U32 UR11, UR11, 0x5, URZ ;  /* 0x000000050b0b7899 */ /* 0x000fe200080006ff */
[----:B------:R-:W-:Y:S02]  /*1ab0*/  UMOV UR13, URZ ;  /* 0x000000ff000d7c82 */ /* 0x000fe40008000000 */
[----:B------:R1:W2:Y:S01]  /*1ac0*/  SYNCS.PHASECHK.TRANS64.TRYWAIT P0, [UR4+0x18], R0 ;  /* 0x00001800ff0075a7 */ /* 0x0002a20008001104 */
[----:B------:R-:W-:Y:S08]  /*1ad0*/  BRA.U !UP0, `(.L_x_25) ;  /* 0x0000000108cc7547 */ /* 0x000ff0000b800000 */
[----:B------:R-:W-:Y:S01]  /*1ae0*/  UMOV UR7, URZ ;  /* 0x000000ff00077c82 */ /* 0x000fe20008000000 */
[----:B------:R-:W-:-:S05]  /*1af0*/  UMOV UR4, UR5 ;  /* 0x0000000500047c82 */ /* 0x000fca0008000000 */
.L_x_31:
[----:B------:R-:W-:Y:S01]  /*1b00*/  ULEA UR33, UR4, UR6, 0x3 ;  /* 0x0000000604217291 */ /* 0x000fe2000f8e18ff */
[----:B------:R-:W-:Y:S01]  /*1b10*/  @!P3 MOV R2, 0x4000 ;  /* 0x000040000002b802 */ /* 0x000fe20000000f00 */
[----:B--2-4-:R-:W-:Y:S10]  /*1b20*/  @P0 BRA `(.L_x_26) ;  /* 0x00000000000c0947 */ /* 0x014ff40003800000 */
[----:B------:R-:W-:-:S04]  /*1b30*/  SHF.L.U32 R3, R12, 0x1f, RZ ;  /* 0x0000001f0c037819 */ /* 0x000fc800000006ff */
[----:B------:R-:W2:Y:S02]  /*1b40*/  SYNCS.PHASECHK.TRANS64.TRYWAIT P0, [UR33+0x18], R3 ;  /* 0x00001803ff0075a7 */ /* 0x000ea40008001121 */
[----:B--2---:R-:W-:Y:S05]  /*1b50*/  @!P0 BRA `(.L_x_27) ;  /* 0x0000005800c88947 */ /* 0x004fea0003800000 */
.L_x_26:
[----:B------:R2:W-:Y:S01]  /*1b60*/  @!P3 SYNCS.ARRIVE.TRANS64 RZ, [UR33], R2 ;  /* 0x00000002ffffb9a7 */ /* 0x0005e20008000021 */
[----:B------:R-:W-:-:S04]  /*1b70*/  ULOP3.LUT UR5, UR26, 0x2, URZ, 0xfc, !UPT ;  /* 0x000000021a057892 */ /* 0x000fc8000f8efcff */
[----:B------:R-:W-:-:S09]  /*1b80*/  UISETP.NE.AND UP0, UPT, UR5, 0x2, UPT ;  /* 0x000000020500788c */ /* 0x000fd2000bf05270 */
[----:B------:R-:W-:Y:S05]  /*1b90*/  BRA.U UP0, `(.L_x_28) ;  /* 0x0000000100047547 */ /* 0x000fea000b800000 */
[----:B------:R-:W-:Y:S05]  /*1ba0*/  BPT.TRAP 0x1 ;  /* 0x000000040000795c */ /* 0x000fea0000300000 */
.L_x_28:
[----:B------:R-:W-:Y:S04]  /*1bb0*/  BSSY.RECONVERGENT B0, `(.L_x_29) ;  /* 0x0000003000007945 */ /* 0x000fe80003800200 */
[----:B------:R-:W-:Y:S05]  /*1bc0*/  @P2 BRA `(.L_x_30) ;  /* 0x0000000000042947 */ /* 0x000fea0003800000 */
[----:B------:R-:W-:Y:S05]  /*1bd0*/  BPT.TRAP 0x1 ;  /* 0x000000040000795c */ /* 0x000fea0000300000 */
.L_x_30:
[----:B------:R-:W-:Y:S05]  /*1be0*/  BSYNC.RECONVERGENT B0 ;  /* 0x0000000000007941 */ /* 0x000fea0003800200 */
.L_x_29:
[----:B------:R-:W-:Y:S02]  /*1bf0*/  UIADD3 UR5, UPT, UPT, UR4, 0x1, URZ ;  /* 0x0000000104057890 */ /* 0x000fe4000fffe0ff */
[----:B------:R-:W-:Y:S02]  /*1c00*/  USHF.L.U32 UR4, UR4, 0xc, URZ ;  /* 0x0000000c04047899 */ /* 0x000fe400080006ff */
[----:B------:R-:W-:Y:S02]  /*1c10*/  UISETP.NE.AND UP0, UPT, UR5, 0x3, UPT ;  /* 0x000000030500788c */ /* 0x000fe4000bf05270 */
[----:B------:R-:W-:Y:S02]  /*1c20*/  ULOP3.LUT UR32, UR28, UR4, URZ, 0xfc, !UPT ;  /* 0x000000041c207292 */ /* 0x000fe4000f8efcff */
[----:B------:R-:W-:Y:S02]  /*1c30*/  USEL UR9, URZ, 0x1, UP0 ;  /* 0x00000001ff097887 */ /* 0x000fe40008000000 */
[----:B------:R-:W-:-:S02]  /*1c40*/  USEL UR5, UR5, URZ, UP0 ;  /* 0x000000ff05057287 */ /* 0x000fc40008000000 */
[----:B------:R-:W-:Y:S02]  /*1c50*/  UIADD3 UR14, UP0, UPT, UR30, 0x180, URZ ;  /* 0x000001801e0e7890 */ /* 0x000fe4000ff1e0ff */
[----:B------:R-:W-:Y:S01]  /*1c60*/  ULEA UR8, UR5, UR6, 0x3 ;  /* 0x0000000605087291 */ /* 0x000fe2000f8e18ff */
[----:B------:R-:W-:Y:S01]  /*1c70*/  LOP3.LUT R12, R12, UR9, RZ, 0x3c, !PT ;  /* 0x000000090c0c7c12 */ /* 0x000fe2000f8e3cff */
[----:B------:R-:W-:Y:S02]  /*1c80*/  ULOP3.LUT UR4, UR27, UR4, URZ, 0xfc, !UPT ;  /* 0x000000041b047292 */ /* 0x000fe4000f8efcff */
[----:B------:R-:W-:Y:S01]  /*1c90*/  USHF.L.U32 UR34, UR7, 0x6, URZ ;  /* 0x0000000607227899 */ /* 0x000fe200080006ff */
[----:B-1----:R-:W-:Y:S01]  /*1ca0*/  SHF.L.U32 R0, R12, 0x1f, RZ ;  /* 0x0000001f0c007819 */ /* 0x002fe200000006ff */
[----:B------:R-:W-:Y:S02]  /*1cb0*/  UIADD3 UR7, UPT, UPT, UR7, 0x1, URZ ;  /* 0x0000000107077890 */ /* 0x000fe4000fffe0ff */
[----:B------:R-:W-:Y:S01]  /*1cc0*/  UIADD3 UR16, UP1, UPT, UR30, 0x80, URZ ;  /* 0x000000801e107890 */ /* 0x000fe2000ff3e0ff */
[----:B------:R3:W4:Y:S01]  /*1cd0*/  SYNCS.PHASECHK.TRANS64.TRYWAIT P0, [UR8+0x18], R0 ;  /* 0x00001800ff0075a7 */ /* 0x0007220008001108 */
[----:B------:R-:W-:-:S02]  /*1ce0*/  ULEA UR32, UR32, UR6, 0x1 ;  /* 0x0000000620207291 */ /* 0x000fc4000f8e08ff */
[----:B------:R-:W-:Y:S02]  /*1cf0*/  ULEA UR4, UR4, UR6, 0x1 ;  /* 0x0000000604047291 */ /* 0x000fe4000f8e08ff */
[----:B------:R-:W-:Y:S02]  /*1d00*/  UIADD3.X UR15, UPT, UPT, URZ, UR31, URZ, UP0, !UPT ;  /* 0x0000001fff0f7290 */ /* 0x000fe400087fe4ff */
[----:B------:R-:W-:Y:S02]  /*1d10*/  UISETP.NE.AND UP0, UPT, UR7, UR25, UPT ;  /* 0x000000190700728c */ /* 0x000fe4000bf05270 */
[----:B------:R-:W-:Y:S02]  /*1d20*/  UIADD3.X UR17, UPT, UPT, URZ, UR31, URZ, UP1, !UPT ;  /* 0x0000001fff117290 */ /* 0x000fe40008ffe4ff */
[----:B------:R-:W-:Y:S02]  /*1d30*/  UIADD3 UR32, UPT, UPT, UR32, 0x3400, URZ ;  /* 0x0000340020207890 */ /* 0x000fe4000fffe0ff */
[----:B------:R-:W-:-:S02]  /*1d40*/  UIADD3 UR8, UPT, UPT, UR4, 0x9400, URZ ;  /* 0x0000940004087890 */ /* 0x000fc4000fffe0ff */
[----:B------:R-:W-:Y:S02]  /*1d50*/  UPRMT UR13, URZ, 0x5410, UR24 ;  /* 0x00005410ff0d7896 */ /* 0x000fe40008000018 */
[----:B------:R-:W-:Y:S01]  /*1d60*/  UPRMT UR4, URZ, 0x5410, UR21 ;  /* 0x00005410ff047896 */ /* 0x000fe20008000015 */
[----:B------:R-:W-:Y:S01]  /*1d70*/  UMOV UR18, 0x0 ;  /* 0x0000000000127882 */ /* 0x000fe20000000000 */
[----:B------:R-:W-:Y:S01]  /*1d80*/  UMOV UR19, 0x10000000 ;  /* 0x1000000000137882 */ /* 0x000fe20000000000 */
[----:B------:R-:W-:Y:S01]  /*1d90*/  UMOV UR12, UR36 ;  /* 0x00000024000c7c82 */ /* 0x000fe20008000000 */
[----:B------:R-:W-:Y:S01]  /*1da0*/  UMOV UR9, UR33 ;  /* 0x0000002100097c82 */ /* 0x000fe20008000000 */
[----:B------:R-:W-:Y:S02]  /*1db0*/  UMOV UR10, UR34 ;  /* 0x00000022000a7c82 */ /* 0x000fe40008000000 */
[----:B------:R1:W-:Y:S02]  /*1dc0*/  UTMALDG.3D.MULTICAST [UR32], [UR16], UR13, desc[UR18] ;  /* 0x00001220100073b4 */ /* 0x0003e4000801180d */
[----:B------:R2:W-:Y:S01]  /*1dd0*/  UTMALDG.3D.MULTICAST [UR8], [UR14], UR4, desc[UR18] ;  /* 0x000012080e0073b4 */ /* 0x0005e20008011804 */
[----:B-1----:R-:W-:Y:S01]  /*1de0*/  UMOV UR13, UR25 ;  /* 0x00000019000d7c82 */ /* 0x002fe20008000000 */
[----:B--2---:R-:W-:Y:S01]  /*1df0*/  UMOV UR4, UR5 ;  /* 0x0000000500047c82 */ /* 0x004fe20008000000 */
[----:B---3--:R-:W-:Y:S05]  /*1e00*/  BRA.U UP0, `(.L_x_31) ;  /* 0xfffffffd003c7547 */ /* 0x008fea000b83ffff */
.L_x_25:
[----:B------:R-:W-:Y:S01]  /*1e10*/  ULEA UR4, UR5, UR6, 0x3 ;  /* 0x0000000605047291 */ /* 0x000fe2000f8e18ff */
[----:B-1----:R-:W-:Y:S01]  /*1e20*/  SHF.L.U32 R0, R12, 0x1f, RZ ;  /* 0x0000001f0c007819 */ /* 0x002fe200000006ff */
[----:B------:R-:W-:Y:S01]  /*1e30*/  @!P1 SYNCS.ARRIVE.TRANS64.A1T0 RZ, [UR6+0x68], RZ ;  /* 0x000068ffffff99a7 */ /* 0x000fe20008100006 */
[----:B------:R-:W-:-:S06]  /*1e40*/  UISETP.GT.AND UP0, UPT, UR43, UR42, UPT ;  /* 0x0000002a2b00728c */ /* 0x000fcc000bf04270 */
[----:B--2-4-:R1:W2:Y:S03]  /*1e50*/  SYNCS.PHASECHK.TRANS64.TRYWAIT P0, [UR4+0x18], R0 ;  /* 0x00001800ff0075a7 */ /* 0x0142a60008001104 */
[----:B------:R-:W-:Y:S05]  /*1e60*/  BRA.U !UP0, `(.L_x_32) ;  /* 0x0000000108d07547 */ /* 0x000fea000b800000 */
[----:B------:R-:W-:Y:S01]  /*1e70*/  UIADD3 UR29, UPT, UPT, UR45, UR13, URZ ;  /* 0x0000000d2d1d7290 */ /* 0x000fe2000fffe0ff */
[----:B------:R-:W-:-:S11]  /*1e80*/  UMOV UR4, UR5 ;  /* 0x0000000500047c82 */ /* 0x000fd60008000000 */
.L_x_38:
[----:B------:R-:W-:Y:S01]  /*1e90*/  ULEA UR17, UR4, UR6, 0x3 ;  /* 0x0000000604117291 */ /* 0x000fe2000f8e18ff */
[----:B--2---:R-:W-:Y:S01]  /*1ea0*/  @!P3 MOV R2, 0x4000 ;  /* 0x000040000002b802 */ /* 0x004fe20000000f00 */
[----:B--2-4-:R-:W-:Y:S10]  /*1eb0*/  @P0 BRA `(.L_x_33) ;  /* 0x00000000000c0947 */ /* 0x014ff40003800000 */
[----:B------:R-:W-:-:S04]  /*1ec0*/  SHF.L.U32 R3, R12, 0x1f, RZ ;  /* 0x0000001f0c037819 */ /* 0x000fc800000006ff */
[----:B------:R-:W2:Y:S02]  /*1ed0*/  SYNCS.PHASECHK.TRANS64.TRYWAIT P0, [UR17+0x18], R3 ;  /* 0x00001803ff0075a7 */ /* 0x000ea40008001111 */
[----:B--2---:R-:W-:Y:S05]  /*1ee0*/  @!P0 BRA `(.L_x_34) ;  /* 0x0000005400fc8947 */ /* 0x004fea0003800000 */
.L_x_33:
[----:B------:R2:W-:Y:S01]  /*1ef0*/  @!P3 SYNCS.ARRIVE.TRANS64 RZ, [UR17], R2 ;  /* 0x00000002ffffb9a7 */ /* 0x0005e20008000011 */
[----:B------:R-:W-:-:S04]  /*1f00*/  ULOP3.LUT UR5, UR26, 0x2, URZ, 0xfc, !UPT ;  /* 0x000000021a057892 */ /* 0x000fc8000f8efcff */
[----:B------:R-:W-:-:S09]  /*1f10*/  UISETP.NE.AND UP0, UPT, UR5, 0x2, UPT ;  /* 0x000000020500788c */ /* 0x000fd2000bf05270 */
[----:B------:R-:W-:Y:S05]  /*1f20*/  BRA.U UP0, `(.L_x_35) ;  /* 0x0000000100047547 */ /* 0x000fea000b800000 */
[----:B------:R-:W-:Y:S05]  /*1f30*/  BPT.TRAP 0x1 ;  /* 0x000000040000795c */ /* 0x000fea0000300000 */
.L_x_35:
[----:B------:R-:W-:Y:S04]  /*1f40*/  BSSY.RECONVERGENT B0, `(.L_x_36) ;  /* 0x0000003000007945 */ /* 0x000fe80003800200 */
[----:B------:R-:W-:Y:S05]  /*1f50*/  @P2 BRA `(.L_x_37) ;  /* 0x0000000000042947 */ /* 0x000fea0003800000 */
[----:B------:R-:W-:Y:S05]  /*1f60*/  BPT.TRAP 0x1 ;  /* 0x000000040000795c */ /* 0x000fea0000300000 */
.L_x_37:
[----:B------:R-:W-:Y:S05]  /*1f70*/  BSYNC.RECONVERGENT B0 ;  /* 0x0000000000007941 */ /* 0x000fea0003800200 */
.L_x_36:
[----:B------:R-:W-:Y:S02]  /*1f80*/  UIADD3 UR5, UPT, UPT, UR4, 0x1, URZ ;  /* 0x0000000104057890 */ /* 0x000fe4000fffe0ff */
[----:B------:R-:W-:Y:S02]  /*1f90*/  USHF.L.U32 UR4, UR4, 0xc, URZ ;  /* 0x0000000c04047899 */ /* 0x000fe400080006ff */
[----:B------:R-:W-:Y:S02]  /*1fa0*/  UISETP.NE.AND UP0, UPT, UR5, 0x3, UPT ;  /* 0x000000030500788c */ /* 0x000fe4000bf05270 */
[----:B------:R-:W-:Y:S02]  /*1fb0*/  USHF.L.U32 UR18, UR13, 0x6, URZ ;  /* 0x000000060d127899 */ /* 0x000fe400080006ff */
[----:B------:R-:W-:Y:S02]  /*1fc0*/  USEL UR8, URZ, 0x1, UP0 ;  /* 0x00000001ff087887 */ /* 0x000fe40008000000 */
[----:B------:R-:W-:-:S02]  /*1fd0*/  USEL UR5, UR5, URZ, UP0 ;  /* 0x000000ff05057287 */ /* 0x000fc40008000000 */
[----:B------:R-:W-:Y:S02]  /*1fe0*/  UIADD3 UR22, UP0, UPT, UR30, 0x180, URZ ;  /* 0x000001801e167890 */ /* 0x000fe4000ff1e0ff */
[----:B------:R-:W-:Y:S01]  /*1ff0*/  ULEA UR7, UR5, UR6, 0x3 ;  /* 0x0000000605077291 */ /* 0x000fe2000f8e18ff */
[----:B------:R-:W-:Y:S01]  /*2000*/  LOP3.LUT R12, R12, UR8, RZ, 0x3c, !PT ;  /* 0x000000080c0c7c12 */ /* 0x000fe2000f8e3cff */
[----:B------:R-:W-:Y:S02]  /*2010*/  ULOP3.LUT UR8, UR27, UR4, URZ, 0xfc, !UPT ;  /* 0x000000041b087292 */ /* 0x000fe4000f8efcff */
[----:B------:R-:W-:Y:S01]  /*2020*/  UIADD3 UR13, UPT, UPT, UR13, 0x1, URZ ;  /* 0x000000010d0d7890 */ /* 0x000fe2000fffe0ff */
[----:B-1----:R-:W-:Y:S01]  /*2030*/  SHF.L.U32 R0, R12, 0x1f, RZ ;  /* 0x0000001f0c007819 */ /* 0x002fe200000006ff */
[----:B------:R-:W-:Y:S02]  /*2040*/  UIADD3 UR14, UP1, UPT, UR30, 0x80, URZ ;  /* 0x000000801e0e7890 */ /* 0x000fe4000ff3e0ff */
[----:B------:R-:W-:Y:S01]  /*2050*/  UIADD3.X UR23, UPT, UPT, URZ, UR31, URZ, UP0, !UPT ;  /* 0x0000001fff177290 */ /* 0x000fe200087fe4ff */
[----:B------:R3:W4:Y:S01]  /*2060*/  SYNCS.PHASECHK.TRANS64.TRYWAIT P0, [UR7+0x18], R0 ;  /* 0x00001800ff0075a7 */ /* 0x0007220008001107 */
[----:B------:R-:W-:-:S02]  /*2070*/  ULOP3.LUT UR7, UR28, UR4, URZ, 0xfc, !UPT ;  /* 0x000000041c077292 */ /* 0x000fc4000f8efcff */
[----:B------:R-:W-:Y:S02]  /*2080*/  ULEA UR8, UR8, UR6, 0x1 ;  /* 0x0000000608087291 */ /* 0x000fe4000f8e08ff */
[----:B------:R-:W-:Y:S02]  /*2090*/  ULEA UR7, UR7, UR6, 0x1 ;  /* 0x0000000607077291 */ /* 0x000fe4000f8e08ff */
[----:B------:R-:W-:Y:S02]  /*20a0*/  UISETP.NE.AND UP0, UPT, UR13, UR29, UPT ;  /* 0x0000001d0d00728c */ /* 0x000fe4000bf05270 */
[----:B------:R-:W-:Y:S02]  /*20b0*/  UIADD3 UR16, UPT, UPT, UR7, 0x3400, URZ ;  /* 0x0000340007107890 */ /* 0x000fe4000fffe0ff */
[----:B------:R-:W-:Y:S02]  /*20c0*/  UIADD3.X UR15, UPT, UPT, URZ, UR31, URZ, UP1, !UPT ;  /* 0x0000001fff0f7290 */ /* 0x000fe40008ffe4ff */
[----:B------:R-:W-:-:S02]  /*20d0*/  UPRMT UR7, URZ, 0x5410, UR24 ;  /* 0x00005410ff077896 */ /* 0x000fc40008000018 */
[----:B------:R-:W-:Y:S02]  /*20e0*/  UIADD3 UR8, UPT, UPT, UR8, 0x9400, URZ ;  /* 0x0000940008087890 */ /* 0x000fe4000fffe0ff */
[----:B------:R-:W-:Y:S01]  /*20f0*/  UPRMT UR4, URZ, 0x5410, UR21 ;  /* 0x00005410ff047896 */ /* 0x000fe20008000015 */
[----:B------:R-:W-:Y:S01]  /*2100*/  UMOV UR32, 0x0 ;  /* 0x0000000000207882 */ /* 0x000fe20000000000 */
[----:B------:R-:W-:Y:S01]  /*2110*/  UMOV UR33, 0x10000000 ;  /* 0x1000000000217882 */ /* 0x000fe20000000000 */
[----:B------:R-:W-:Y:S01]  /*2120*/  UMOV UR19, UR35 ;  /* 0x0000002300137c82 */ /* 0x000fe20008000000 */
[----:B------:R-:W-:Y:S01]  /*2130*/  UMOV UR20, UR36 ;  /* 0x0000002400147c82 */ /* 0x000fe20008000000 */
[----:B------:R-:W-:Y:S01]  /*2140*/  UMOV UR12, UR36 ;  /* 0x00000024000c7c82 */ /* 0x000fe20008000000 */
[----:B------:R-:W-:Y:S01]  /*2150*/  UMOV UR9, UR17 ;  /* 0x0000001100097c82 */ /* 0x000fe20008000000 */
[----:B------:R-:W-:Y:S01]  /*2160*/  UMOV UR10, UR18 ;  /* 0x00000012000a7c82 */ /* 0x000fe20008000000 */
[----:B------:R-:W-:Y:S01]  /*2170*/  UTMALDG.3D.MULTICAST [UR16], [UR14], UR7, desc[UR32] ;  /* 0x000020100e0073b4 */ /* 0x000fe20008011807 */
[----:B------:R1:W-:Y:S02]  /*2180*/  UTMALDG.3D.MULTICAST [UR8], [UR22], UR4, desc[UR32] ;  /* 0x00002008160073b4 */ /* 0x0003e40008011804 */
[----:B-1----:R-:W-:Y:S01]  /*2190*/  UMOV UR4, UR5 ;  /* 0x0000000500047c82 */ /* 0x002fe20008000000 */
[----:B---3--:R-:W-:Y:S05]  /*21a0*/  BRA.U UP0, `(.L_x_38) ;  /* 0xfffffffd00387547 */ /* 0x008fea000b83ffff */
.L_x_32:
[C---:B------:R-:W-:Y:S01]  /*21b0*/  LEA R3, R11.reuse, UR6, 0x3 ;  /* 0x000000060b037c11 */ /* 0x040fe2000f8e18ff */
[----:B------:R-:W-:Y:S01]  /*21c0*/  NOP ;  /* 0x0000000000007918 */ /* 0x000fe20000000000 */
[----:B-1----:R-:W-:Y:S02]  /*21d0*/  SHF.L.U32 R0, R10, 0x1f, RZ ;  /* 0x0000001f0a007819 */ /* 0x002fe400000006ff */
[----:B------:R-:W-:Y:S02]  /*21e0*/  LEA R4, R11, UR6, 0x4 ;  /* 0x000000060b047c11 */ /* 0x000fe4000f8e20ff */
[----:B--2-4-:R-:W1:Y:S02]  /*21f0*/  SYNCS.PHASECHK.TRANS64.TRYWAIT P0, [R3+URZ+0x70], R0 ;  /* 0x00007000030075a7 */ /* 0x014e6400080011ff */
[----:B-1----:R-:W-:Y:S05]  /*2200*/  @!P0 BRA `(.L_x_39) ;  /* 0x00000054004c8947 */ /* 0x002fea0003800000 */
.L_x_124:
[----:B------:R-:W2:Y:S01]  /*2210*/  LDS.128 R4, [R4+0x100] ;  /* 0x0001000004047984 */ /* 0x000ea20000000c00 */
[----:B------:R-:W-:Y:S01]  /*2220*/  UISETP.GE.AND UP0, UPT, UR40, 0x1, UPT ;  /* 0x000000012800788c */ /* 0x000fe2000bf06270 */
[----:B------:R-:W-:Y:S01]  /*2230*/  @!PT LDS RZ, [RZ] ;  /* 0x00000000fffff984 */ /* 0x000fe20000000800 */
[----:B------:R-:W-:Y:S01]  /*2240*/  @!PT LDS RZ, [RZ] ;  /* 0x00000000fffff984 */ /* 0x000fe20000000800 */
[----:B------:R-:W-:Y:S01]  /*2250*/  @!PT LDS RZ, [RZ] ;  /* 0x00000000fffff984 */ /* 0x000fe20000000800 */
[----:B------:R-:W-:Y:S01]  /*2260*/  @!PT LDS RZ, [RZ] ;  /* 0x00000000fffff984 */ /* 0x000fe20000000800 */
[----:B------:R3:W-:Y:S06]  /*2270*/  MEMBAR.ALL.CTA ;  /* 0x0000000000007992 */ /* 0x0007ec0000008000 */
[----:B---3--:R-:W3:Y:S01]  /*2280*/  FENCE.VIEW.ASYNC.S ;  /* 0x00000000000073c6 */ /* 0x008ee20000000000 */
[----:B--2---:R-:W-:-:S13]  /*2290*/  LOP3.LUT P0, RZ, R6, 0x1, RZ, 0xc0, !PT ;  /* 0x0000000106ff7812 */ /* 0x004fda000780c0ff */
[----:B---3--:R-:W-:Y:S01]  /*22a0*/  VOTEU.ANY UP1, P0 ;  /* 0x0000000000ff7886 */ /* 0x008fe20000020100 */
[----:B------:R-:W-:-:S13]  /*22b0*/  PLOP3.LUT P0, PT, PT, PT, UP1, 0x80, 0x8 ;  /* 0x000000000008781c */ /* 0x000fda0003f0f018 */
[----:B-1----:R-:W-:Y:S02]  /*22c0*/  @P0 LOP3.LUT R0, R5, 0xffff, RZ, 0xc0, !PT ;  /* 0x0000ffff05000812 */ /* 0x002fe400078ec0ff */
[----:B------:R-:W-:Y:S02]  /*22d0*/  @P0 MOV R2, R4 ;  /* 0x0000000400020202 */ /* 0x000fe40000000f00 */
[----:B------:R-:W-:Y:S01]  /*22e0*/  @P0 R2UR UR7, R0 ;  /* 0x00000000000702ca */ /* 0x000fe200000e0000 */
[----:B------:R-:W-:Y:S01]  /*22f0*/  VIADD R0, R3, 0x80 ;  /* 0x0000008003007836 */ /* 0x000fe20000000000 */
[----:B------:R-:W-:Y:S02]  /*2300*/  @P0 SHF.R.U32.HI R4, RZ, 0x10, R5 ;  /* 0x00000010ff040819 */ /* 0x000fe40000011605 */
[----:B------:R-:W-:Y:S02]  /*2310*/  @P0 R2UR UR8, R2 ;  /* 0x00000000020802ca */ /* 0x000fe400000e0000 */
[----:B------:R-:W-:-:S02]  /*2320*/  PRMT R0, RZ, 0x654, R0 ;  /* 0x00000654ff007816 */ /* 0x000fc40000000000 */
[----:B------:R-:W-:Y:S02]  /*2330*/  @P0 R2UR UR4, R4 ;  /* 0x00000000040402ca */ /* 0x000fe400000e0000 */
[----:B------:R1:W-:Y:S03]  /*2340*/  SYNCS.ARRIVE.TRANS64.RED.A1T0 RZ, [R0+URZ], RZ ;  /* 0x000000ff00ff79a7 */ /* 0x0003e600081004ff */
[----:B------:R-:W-:-:S04]  /*2350*/  @UP1 UMOV UR37, UR7 ;  /* 0x0000000700251c82 */ /* 0x000fc80008000000 */
[----:B------:R-:W-:-:S04]  /*2360*/  @UP1 UMOV UR38, UR8 ;  /* 0x0000000800261c82 */ /* 0x000fc80008000000 */
[----:B------:R-:W-:Y:S01]  /*2370*/  @UP1 UMOV UR36, UR4 ;  /* 0x0000000400241c82 */ /* 0x000fe20008000000 */
[----:B------:R-:W-:Y:S05]  /*2380*/  BRA.U !UP0, `(.L_x_40) ;  /* 0x0000000108d47547 */ /* 0x000fea000b800000 */
[----:B------:R-:W2:Y:S01]  /*2390*/  LDCU.128 UR12, c[0x0][0xb10] ;  /* 0x00016200ff0c77ac */ /* 0x000ea20008000c00 */
[----:B------:R-:W3:Y:S01]  /*23a0*/  LDCU UR29, c[0x0][0xb20] ;  /* 0x00016400ff1d77ac */ /* 0x000ee20008000800 */
[----:B------:R-:W4:Y:S01]  /*23b0*/  LDCU UR20, c[0x0][0xb0c] ;  /* 0x00016180ff1477ac */ /* 0x000f220008000800 */
[----:B------:R-:W1:Y:S01]  /*23c0*/  LDCU.64 UR10, c[0x0][0xb28] ;  /* 0x00016500ff0a77ac */ /* 0x000e620008000a00 */
[----:B------:R-:W-:Y:S02]  /*23d0*/  UISETP.NE.AND UP3, UPT, UR40, 0x1, UPT ;  /* 0x000000012800788c */ /* 0x000fe4000bf65270 */
[----:B--2---:R-:W-:Y:S02]  /*23e0*/  UIMAD.WIDE.U32 UR16, UR39, UR15, URZ ;  /* 0x0000000f271072a5 */ /* 0x004fe4000f8e00ff */
[----:B------:R-:W-:Y:S02]  /*23f0*/  UIMAD.WIDE.U32 UR8, UR41, UR12, URZ ;  /* 0x0000000c290872a5 */ /* 0x000fe4000f8e00ff */
[----:B------:R-:W-:-:S02]  /*2400*/  UISETP.NE.AND UP0, UPT, UR14, 0x1, UPT ;  /* 0x000000010e00788c */ /* 0x000fc4000bf05270 */
[----:B------:R-:W-:Y:S01]  /*2410*/  UIMAD.WIDE.U32 UR22, UR37, UR15, URZ ;  /* 0x0000000f251672a5 */ /* 0x000fe2000f8e00ff */
[----:B------:R-:W-:Y:S02]  /*2420*/  UMOV UR16, UR17 ;  /* 0x0000001100107c82 */ /* 0x000fe40008000000 */
[----:B------:R-:W-:Y:S01]  /*2430*/  UMOV UR8, UR9 ;  /* 0x0000000900087c82 */ /* 0x000fe20008000000 */
[----:B---3--:R-:W-:Y:S02]  /*2440*/  USHF.R.U32.HI UR16, URZ, UR29, UR16 ;  /* 0x0000001dff107299 */ /* 0x008fe40008011610 */
[----:B----4-:R-:W-:Y:S02]  /*2450*/  UISETP.NE.AND UP2, UPT, UR20, 0x1, UPT ;  /* 0x000000011400788c */ /* 0x010fe4000bf45270 */
[----:B------:R-:W-:Y:S02]  /*2460*/  USHF.R.U32.HI UR8, URZ, UR13, UR8 ;  /* 0x0000000dff087299 */ /* 0x000fe40008011608 */
[----:B------:R-:W-:-:S02]  /*2470*/  USEL UR7, UR39, UR16, !UP0 ;  /* 0x0000001027077287 */ /* 0x000fc4000c000000 */
[----:B------:R-:W-:Y:S02]  /*2480*/  USEL UR8, UR41, UR8, !UP2 ;  /* 0x0000000829087287 */ /* 0x000fe4000d000000 */
[----:B-1----:R-:W-:Y:S01]  /*2490*/  UIMAD.WIDE.U32 UR16, UR7, UR10, URZ ;  /* 0x0000000a071072a5 */ /* 0x002fe2000f8e00ff */
[----:B------:R-:W-:Y:S01]  /*24a0*/  UMOV UR4, UR23 ;  /* 0x0000001700047c82 */ /* 0x000fe20008000000 */
[----:B------:R-:W-:Y:S02]  /*24b0*/  UIMAD.WIDE.U32 UR18, UR38, UR12, URZ ;  /* 0x0000000c261272a5 */ /* 0x000fe4000f8e00ff */
[----:B------:R-:W-:-:S03]  /*24c0*/  UIMAD.WIDE.U32 UR22, UR8, UR10, URZ ;  /* 0x0000000a081672a5 */ /* 0x000fc6000f8e00ff */
[----:B------:R-:W-:Y:S01]  /*24d0*/  UMOV UR16, UR17 ;  /* 0x0000001100107c82 */ /* 0x000fe20008000000 */
[----:B------:R-:W-:Y:S02]  /*24e0*/  USHF.R.U32.HI UR4, URZ, UR29, UR4 ;  /* 0x0000001dff047299 */ /* 0x000fe40008011604 */
[----:B------:R-:W-:Y:S01]  /*24f0*/  @UP3 USHF.R.U32.HI UR7, URZ, UR11, UR16 ;  /* 0x0000000bff073299 */ /* 0x000fe20008011610 */
[----:B------:R-:W-:Y:S01]  /*2500*/  UMOV UR18, UR19 ;  /* 0x0000001300127c82 */ /* 0x000fe20008000000 */
[----:B------:R-:W-:Y:S01]  /*2510*/  UMOV UR22, UR23 ;  /* 0x0000001700167c82 */ /* 0x000fe20008000000 */
[----:B------:R-:W-:Y:S02]  /*2520*/  USHF.R.U32.HI UR13, URZ, UR13, UR18 ;  /* 0x0000000dff0d7299 */ /* 0x000fe40008011612 */
[----:B------:R-:W-:Y:S02]  /*2530*/  USEL UR4, UR37, UR4, !UP0 ;  /* 0x0000000425047287 */ /* 0x000fe4000c000000 */
[----:B------:R-:W-:-:S02]  /*2540*/  @UP3 USHF.R.U32.HI UR8, URZ, UR11, UR22 ;  /* 0x0000000bff083299 */ /* 0x000fc40008011616 */
[----:B------:R-:W-:Y:S02]  /*2550*/  UIMAD UR9, UR40, UR7, URZ ;  /* 0x00000007280972a4 */ /* 0x000fe4000f8e02ff */
[----:B------:R-:W-:Y:S02]  /*2560*/  USEL UR7, UR38, UR13, !UP2 ;  /* 0x0000000d26077287 */ /* 0x000fe4000d000000 */
[----:B------:R-:W-:Y:S02]  /*2570*/  UIMAD UR12, UR40, UR8, URZ ;  /* 0x00000008280c72a4 */ /* 0x000fe4000f8e02ff */
[----:B------:R-:W-:Y:S02]  /*2580*/  UISETP.GE.AND UP0, UPT, UR4, UR9, UPT ;  /* 0x000000090400728c */ /* 0x000fe4000bf06270 */
[----:B------:R-:W-:Y:S02]  /*2590*/  UIMAD.WIDE.U32 UR16, UR4, UR10, URZ ;  /* 0x0000000a041072a5 */ /* 0x000fe4000f8e00ff */
[----:B------:R-:W-:-:S02]  /*25a0*/  UISETP.GE.OR UP0, UPT, UR7, UR12, UP0 ;  /* 0x0000000c0700728c */ /* 0x000fc40008706670 */
        /* <DEDUP_REMOVED lines=19> */
.L_x_40:
[----:B------:R-:W2:Y:S02]  /*26e0*/  LDCU UR4, c[0x0][0xb30] ;  /* 0x00016600ff0477ac */ /* 0x000ea40008000800 */
[----:B--2---:R-:W-:-:S09]  /*26f0*/  UISETP.NE.AND UP0, UPT, UR4, 0x1, UPT ;  /* 0x000000010400788c */ /* 0x004fd2000bf05270 */
[----:B------:R-:W-:Y:S05]  /*2700*/  BRA.U UP0, `(.L_x_41) ;  /* 0x0000000100447547 */ /* 0x000fea000b800000 */
        /* <DEDUP_REMOVED lines=17> */
.L_x_41:
[----:B------:R-:W-:Y:S01]  /*2820*/  VIADD R11, R11, 0x1 ;  /* 0x000000010b0b7836 */ /* 0x000fe20000000000 */
[----:B------:R-:W-:Y:S02]  /*2830*/  R2UR UR7, R48 ;  /* 0x00000000300772ca */ /* 0x000fe400000e0000 */
[----:B------:R-:W-:Y:S02]  /*2840*/  R2UR UR4, R47 ;  /* 0x000000002f0472ca */ /* 0x000fe400000e0000 */
[C---:B------:R-:W-:Y:S02]  /*2850*/  ISETP.NE.AND P0, PT, R11.reuse, 0x2, PT ;  /* 0x000000020b00780c */ /* 0x040fe40003f05270 */
[----:B------:R-:W-:Y:S02]  /*2860*/  PLOP3.LUT P1, PT, PT, PT, PT, 0x80, 0x8 ;  /* 0x000000000008781c */ /* 0x000fe40003f2f070 */
[----:B-1----:R-:W-:Y:S02]  /*2870*/  SEL R0, RZ, 0x1, P0 ;  /* 0x00000001ff007807 */ /* 0x002fe40000000000 */
[----:B------:R-:W-:-:S02]  /*2880*/  SEL R11, R11, RZ, P0 ;  /* 0x000000ff0b0b7207 */ /* 0x000fc40000000000 */
[----:B------:R-:W-:Y:S01]  /*2890*/  LOP3.LUT R10, R10, R0, RZ, 0x3c, !PT ;  /* 0x000000000a0a7212 */ /* 0x000fe200078e3cff */
[----:B------:R-:W-:Y:S02]  /*28a0*/  UIADD3 UR29, UPT, UPT, UR38, UR7, URZ ;  /* 0x00000007261d7290 */ /* 0x000fe4000fffe0ff */
[----:B------:R-:W-:Y:S01]  /*28b0*/  UIADD3 UR32, UPT, UPT, UR37, UR4, URZ ;  /* 0x0000000425207290 */ /* 0x000fe2000fffe0ff */
[----:B------:R-:W-:Y:S11]  /*28c0*/  BRA.U UP1, `(.L_x_42) ;  /* 0xfffffff101187547 */ /* 0x000ff6000b83ffff */
[----:B------:R-:W-:Y:S01]  /*28d0*/  UIADD3 UR6, UPT, UPT, UR6, 0x18, URZ ;  /* 0x0000001806067890 */ /* 0x000fe2000fffe0ff */
[----:B------:R-:W-:-:S03]  /*28e0*/  SHF.L.U32 R2, R12, 0x1f, RZ ;  /* 0x0000001f0c027819 */ /* 0x000fc600000006ff */
[----:B------:R-:W-:-:S09]  /*28f0*/  ULEA UR4, UR5, UR6, 0x3 ;  /* 0x0000000605047291 */ /* 0x000fd2000f8e18ff */
[----:B------:R-:W1:Y:S02]  /*2900*/  SYNCS.PHASECHK.TRANS64.TRYWAIT P0, [UR4], R2 ;  /* 0x00000002ff0075a7 */ /* 0x000e640008001104 */
[----:B-1----:R-:W-:Y:S05]  /*2910*/  @!P0 BRA `(.L_x_43) ;  /* 0x0000004c009c8947 */ /* 0x002fea0003800000 */
.L_x_126:
[----:B------:R-:W-:-:S04]  /*2920*/  UIADD3 UR4, UPT, UPT, UR5, 0x1, URZ ;  /* 0x0000000105047890 */ /* 0x000fc8000fffe0ff */
[----:B------:R-:W-:-:S04]  /*2930*/  UISETP.NE.AND UP0, UPT, UR4, 0x3, UPT ;  /* 0x000000030400788c */ /* 0x000fc8000bf05270 */
[----:B------:R-:W-:Y:S02]  /*2940*/  USEL UR7, URZ, 0x1, UP0 ;  /* 0x00000001ff077887 */ /* 0x000fe40008000000 */
[----:B------:R-:W-:-:S04]  /*2950*/  USEL UR4, UR4, URZ, UP0 ;  /* 0x000000ff04047287 */ /* 0x000fc80008000000 */
[----:B------:R-:W-:Y:S01]  /*2960*/  ULEA UR5, UR4, UR6, 0x3 ;  /* 0x0000000604057291 */ /* 0x000fe2000f8e18ff */
[----:B------:R-:W-:-:S04]  /*2970*/  LOP3.LUT R12, R12, UR7, RZ, 0x3c, !PT ;  /* 0x000000070c0c7c12 */ /* 0x000fc8000f8e3cff */
[----:B-1----:R-:W-:-:S04]  /*2980*/  SHF.L.U32 R2, R12, 0x1f, RZ ;  /* 0x0000001f0c027819 */ /* 0x002fc800000006ff */
[----:B------:R-:W1:Y:S02]  /*2990*/  SYNCS.PHASECHK.TRANS64.TRYWAIT P0, [UR5], R2 ;  /* 0x00000002ff0075a7 */ /* 0x000e640008001105 */
[----:B-1----:R-:W-:Y:S05]  /*29a0*/  @!P0 BRA `(.L_x_44) ;  /* 0x0000004c00908947 */ /* 0x002fea0003800000 */
.L_x_128:
[----:B------:R-:W-:-:S04]  /*29b0*/  UIADD3 UR4, UPT, UPT, UR4, 0x1, URZ ;  /* 0x0000000104047890 */ /* 0x000fc8000fffe0ff */
[----:B------:R-:W-:-:S04]  /*29c0*/  UISETP.NE.AND UP0, UPT, UR4, 0x3, UPT ;  /* 0x000000030400788c */ /* 0x000fc8000bf05270 */
[----:B------:R-:W-:Y:S02]  /*29d0*/  USEL UR5, URZ, 0x1, UP0 ;  /* 0x00000001ff057887 */ /* 0x000fe40008000000 */
[----:B------:R-:W-:-:S04]  /*29e0*/  USEL UR4, UR4, URZ, UP0 ;  /* 0x000000ff04047287 */ /* 0x000fc80008000000 */
[----:B------:R-:W-:Y:S01]  /*29f0*/  ULEA UR4, UR4, UR6, 0x3 ;  /* 0x0000000604047291 */ /* 0x000fe2000f8e18ff */
[----:B-1----:R-:W-:-:S04]  /*2a00*/  LOP3.LUT R2, R12, UR5, RZ, 0x3c, !PT ;  /* 0x000000050c027c12 */ /* 0x002fc8000f8e3cff */
[----:B------:R-:W-:Y:S01]  /*2a10*/  SHF.L.U32 R2, R2, 0x1f, RZ ;  /* 0x0000001f02027819 */ /* 0x000fe200000006ff */
[----:B------:R-:W-:-:S07]  /*2a20*/  IMAD.U32 R0, RZ, RZ, UR4 ;  /* 0x00000004ff007e24 */ /* 0x000fce000f8e00ff */
.L_x_45:
[----:B-1----:R1:W2:Y:S02]  /*2a30*/  SYNCS.PHASECHK.TRANS64.TRYWAIT P0, [R0+URZ], R2 ;  /* 0x00000002000075a7 */ /* 0x0022a400080011ff */
[----:B--2---:R-:W-:Y:S05]  /*2a40*/  @!P0 NANOSLEEP.SYNCS 0x989680 ;  /* 0x009896800000895d */ /* 0x004fea0003900000 */
[----:B------:R-:W2:Y:S02]  /*2a50*/  @!P0 SYNCS.PHASECHK.TRANS64 P0, [R0+URZ], R2 ;  /* 0x00000002000085a7 */ /* 0x000ea400080010ff */
[----:B--2---:R-:W-:Y:S05]  /*2a60*/  @P0 EXIT ;  /* 0x000000000000094d */ /* 0x004fea0003800000 */
[----:B------:R-:W-:Y:S05]  /*2a70*/  BRA `(.L_x_45) ;  /* 0xfffffffc00ec7947 */ /* 0x000fea000383ffff */
.L_x_22:
[----:B------:R-:W-:-:S04]  /*2a80*/  UISETP.NE.AND UP0, UPT, UR54, URZ, UPT ;  /* 0x000000ff3600728c */ /* 0x000fc8000bf05270 */
[----:B------:R-:W-:-:S09]  /*2a90*/  UISETP.NE.OR UP0, UPT, UR22, 0x1, UP0 ;  /* 0x000000011600788c */ /* 0x000fd20008705670 */
[----:B------:R-:W-:Y:S05]  /*2aa0*/  BRA.U UP0, `(.L_x_46) ;  /* 0x0000000500487547 */ /* 0x000fea000b800000 */
[----:B------:R-:W-:Y:S01]  /*2ab0*/  ISETP.GE.U32.AND P2, PT, R0, 0x4, PT ;  /* 0x000000040000780c */ /* 0x000fe20003f46070 */
[----:B------:R-:W-:Y:S01]  /*2ac0*/  IMAD.MOV.U32 R12, RZ, RZ, 0x1 ;  /* 0x00000001ff0c7424 */ /* 0x000fe200078e00ff */
[----:B------:R-:W-:Y:S02]  /*2ad0*/  CS2R R10, SRZ ;  /* 0x00000000000a7805 */ /* 0x000fe4000001ff00 */
[----:B------:R-:W-:Y:S01]  /*2ae0*/  CS2R R8, SRZ ;  /* 0x0000000000087805 */ /* 0x000fe2000001ff00 */
[----:B------:R-:W-:Y:S01]  /*2af0*/  UMOV UR6, 0x400 ;  /* 0x0000040000067882 */ /* 0x000fe20000000000 */
[----:B------:R-:W-:Y:S01]  /*2b00*/  UMOV UR5, URZ ;  /* 0x000000ff00057c82 */ /* 0x000fe20008000000 */
[----:B------:R-:W-:-:S12]  /*2b10*/  ULEA UR6, UR54, UR6, 0x18 ;  /* 0x0000000636067291 */ /* 0x000fd8000f8ec0ff */
.L_x_50:
[----:B------:R-:W-:Y:S02]  /*2b20*/  LEA R2, R8, UR6, 0x3 ;  /* 0x0000000608027c11 */ /* 0x000fe4000f8e18ff */
[----:B------:R-:W-:-:S03]  /*2b30*/  SHF.L.U32 R4, R9, 0x1f, RZ ;  /* 0x0000001f09047819 */ /* 0x000fc600000006ff */
[----:B------:R-:W-:Y:S01]  /*2b40*/  VIADD R5, R2, 0xe0 ;  /* 0x000000e002057836 */ /* 0x000fe20000000000 */
[----:B------:R-:W2:Y:S02]  /*2b50*/  SYNCS.PHASECHK.TRANS64.TRYWAIT P0, [R2+URZ+0xd0], R4 ;  /* 0x0000d004020075a7 */ /* 0x000ea400080011ff */
[----:B--2---:R-:W-:Y:S05]  /*2b60*/  @!P0 BRA `(.L_x_47) ;  /* 0x0000004c00388947 */ /* 0x004fea0003800000 */
.L_x_129:
[----:B------:R-:W-:Y:S01]  /*2b70*/  ULEA UR4, UR5, UR6, 0x3 ;  /* 0x0000000605047291 */ /* 0x000fe2000f8e18ff */
[----:B--2---:R-:W-:Y:S01]  /*2b80*/  PRMT R2, RZ, 0x654, R5 ;  /* 0x00000654ff027816 */ /* 0x004fe20000000005 */
[----:B------:R-:W-:Y:S01]  /*2b90*/  @!P2 IMAD.MOV.U32 R4, RZ, RZ, 0x10 ;  /* 0x00000010ff04a424 */ /* 0x000fe200078e00ff */
[----:B------:R-:W-:Y:S01]  /*2ba0*/  SHF.L.U32 R5, R12, 0x1f, RZ ;  /* 0x0000001f0c057819 */ /* 0x000fe200000006ff */
[----:B------:R-:W-:Y:S01]  /*2bb0*/  UIADD3 UR7, UPT, UPT, UR4, 0x70, URZ ;  /* 0x0000007004077890 */ /* 0x000fe2000fffe0ff */
[----:B------:R2:W-:Y:S05]  /*2bc0*/  SYNCS.ARRIVE.TRANS64.RED.A1T0 RZ, [R2+URZ], RZ ;  /* 0x000000ff02ff79a7 */ /* 0x0005ea00081004ff */
[----:B------:R-:W-:Y:S01]  /*2bd0*/  IMAD.U32 R6, RZ, RZ, UR7 ;  /* 0x00000007ff067e24 */ /* 0x000fe2000f8e00ff */
[----:B------:R-:W3:Y:S04]  /*2be0*/  SYNCS.PHASECHK.TRANS64.TRYWAIT P0, [UR4+0x80], R5 ;  /* 0x00008005ff0075a7 */ /* 0x000ee80008001104 */
[----:B------:R-:W-:Y:S01]  /*2bf0*/  PRMT R6, R0, 0x654, R6 ;  /* 0x0000065400067816 */ /* 0x000fe20000000006 */
[----:B--23--:R-:W-:Y:S06]  /*2c00*/  @!P0 BRA `(.L_x_48) ;  /* 0x0000004c00248947 */ /* 0x00cfec0003800000 */
.L_x_131:
[----:B------:R-:W-:Y:S01]  /*2c10*/  ULEA UR8, UR5, UR6, 0x4 ;  /* 0x0000000605087291 */ /* 0x000fe2000f8e20ff */
[----:B------:R-:W-:Y:S01]  /*2c20*/  SEL R3, R6, R3, !P2 ;  /* 0x0000000306037207 */ /* 0x000fe20005000000 */
[----:B------:R-:W-:Y:S01]  /*2c30*/  UIADD3 UR9, UPT, UPT, UR4, 0x70, URZ ;  /* 0x0000007004097890 */ /* 0x000fe2000fffe0ff */
[----:B--2---:R-:W-:Y:S01]  /*2c40*/  LEA R2, R11, UR6, 0x3 ;  /* 0x000000060b027c11 */ /* 0x004fe2000f8e18ff */
[----:B------:R-:W-:Y:S01]  /*2c50*/  UIADD3 UR8, UPT, UPT, UR8, 0x100, URZ ;  /* 0x0000010008087890 */ /* 0x000fe2000fffe0ff */
[----:B------:R2:W-:Y:S01]  /*2c60*/  @!P2 SYNCS.ARRIVE.TRANS64.RED RZ, [R3+URZ], R4 ;  /* 0x0000000403ffa9a7 */ /* 0x0005e200080004ff */
[----:B------:R-:W-:Y:S01]  /*2c70*/  UIADD3 UR4, UPT, UPT, UR5, 0x1, URZ ;  /* 0x0000000105047890 */ /* 0x000fe2000fffe0ff */
[----:B------:R-:W-:-:S03]  /*2c80*/  VIADD R8, R8, 0x1 ;  /* 0x0000000108087836 */ /* 0x000fc60000000000 */
[----:B------:R-:W-:Y:S02]  /*2c90*/  UISETP.NE.AND UP0, UPT, UR4, 0x2, UPT ;  /* 0x000000020400788c */ /* 0x000fe4000bf05270 */
[----:B------:R-:W-:Y:S01]  /*2ca0*/  ISETP.NE.AND P0, PT, R8, 0x2, PT ;  /* 0x000000020800780c */ /* 0x000fe20003f05270 */
[----:B------:R-:W-:Y:S06]  /*2cb0*/  UGETNEXTWORKID.BROADCAST [UR8], [UR9] ;  /* 0x00000000080073ca */ /* 0x000fec0008000100 */
[----:B------:R-:W-:Y:S02]  /*2cc0*/  USEL UR7, URZ, 0x1, UP0 ;  /* 0x00000001ff077887 */ /* 0x000fe40008000000 */
[----:B------:R-:W-:-:S04]  /*2cd0*/  USEL UR5, UR4, URZ, UP0 ;  /* 0x000000ff04057287 */ /* 0x000fc80008000000 */
[----:B------:R-:W-:Y:S02]  /*2ce0*/  LOP3.LUT R12, R12, UR7, RZ, 0x3c, !PT ;  /* 0x000000070c0c7c12 */ /* 0x000fe4000f8e3cff */
[----:B--2---:R-:W-:-:S04]  /*2cf0*/  SHF.L.U32 R4, R10, 0x1f, RZ ;  /* 0x0000001f0a047819 */ /* 0x004fc800000006ff */
[----:B------:R-:W2:Y:S02]  /*2d00*/  SYNCS.PHASECHK.TRANS64.TRYWAIT P1, [R2+URZ+0x70], R4 ;  /* 0x00007004020075a7 */ /* 0x000ea400080211ff */
[----:B--2---:R-:W-:Y:S05]  /*2d10*/  @!P1 BRA `(.L_x_49) ;  /* 0x0000004800f89947 */ /* 0x004fea0003800000 */
.L_x_132:
[C---:B--2---:R-:W-:Y:S01]  /*2d20*/  LEA R4, R11.reuse, UR6, 0x4 ;  /* 0x000000060b047c11 */ /* 0x044fe2000f8e20ff */
[----:B------:R-:W-:Y:S01]  /*2d30*/  VIADD R2, R2, 0x80 ;  /* 0x0000008002027836 */ /* 0x000fe20000000000 */
[----:B------:R-:W-:Y:S01]  /*2d40*/  SEL R8, R8, RZ, P0 ;  /* 0x000000ff08087207 */ /* 0x000fe20000000000 */
[----:B------:R-:W-:-:S03]  /*2d50*/  VIADD R11, R11, 0x1 ;  /* 0x000000010b0b7836 */ /* 0x000fc60000000000 */
[----:B------:R-:W2:Y:S01]  /*2d60*/  LDS.128 R4, [R4+0x100] ;  /* 0x0001000004047984 */ /* 0x000ea20000000c00 */
[----:B------:R-:W-:Y:S02]  /*2d70*/  PRMT R2, RZ, 0x654, R2 ;  /* 0x00000654ff027816 */ /* 0x000fe40000000002 */
[C---:B------:R-:W-:Y:S01]  /*2d80*/  ISETP.NE.AND P1, PT, R11.reuse, 0x2, PT ;  /* 0x000000020b00780c */ /* 0x040fe20003f25270 */
[----:B------:R-:W-:Y:S01]  /*2d90*/  @!PT LDS RZ, [RZ] ;  /* 0x00000000fffff984 */ /* 0x000fe20000000800 */
[----:B------:R-:W-:Y:S01]  /*2da0*/  @!PT LDS RZ, [RZ] ;  /* 0x00000000fffff984 */ /* 0x000fe20000000800 */
[----:B------:R-:W-:Y:S01]  /*2db0*/  @!PT LDS RZ, [RZ] ;  /* 0x00000000fffff984 */ /* 0x000fe20000000800 */
[----:B------:R-:W-:Y:S01]  /*2dc0*/  @!PT LDS RZ, [RZ] ;  /* 0x00000000fffff984 */ /* 0x000fe20000000800 */
[----:B------:R3:W-:Y:S06]  /*2dd0*/  MEMBAR.ALL.CTA ;  /* 0x0000000000007992 */ /* 0x0007ec0000008000 */
[----:B---3--:R-:W3:Y:S01]  /*2de0*/  FENCE.VIEW.ASYNC.S ;  /* 0x00000000000073c6 */ /* 0x008ee20000000000 */
[----:B------:R-:W-:Y:S01]  /*2df0*/  SEL R11, R11, RZ, P1 ;  /* 0x000000ff0b0b7207 */ /* 0x000fe20000800000 */
[----:B---3--:R3:W-:Y:S01]  /*2e00*/  SYNCS.ARRIVE.TRANS64.RED.A1T0 RZ, [R2+URZ], RZ ;  /* 0x000000ff02ff79a7 */ /* 0x0087e200081004ff */
[----:B--2---:R-:W-:-:S02]  /*2e10*/  LOP3.LUT P3, RZ, R6, 0x1, RZ, 0xc0, !PT ;  /* 0x0000000106ff7812 */ /* 0x004fc4000786c0ff */
[----:B------:R-:W-:-:S04]  /*2e20*/  SEL R4, RZ, 0x1, P1 ;  /* 0x00000001ff047807 */ /* 0x000fc80000800000 */
[----:B------:R-:W-:Y:S02]  /*2e30*/  LOP3.LUT R10, R10, R4, RZ, 0x3c, !PT ;  /* 0x000000040a0a7212 */ /* 0x000fe400078e3cff */
[----:B---3--:R-:W-:-:S04]  /*2e40*/  SEL R2, RZ, 0x1, P0 ;  /* 0x00000001ff027807 */ /* 0x008fc80000000000 */
[----:B------:R-:W-:Y:S01]  /*2e50*/  LOP3.LUT R9, R9, R2, RZ, 0x3c, !PT ;  /* 0x0000000209097212 */ /* 0x000fe200078e3cff */
[----:B------:R-:W-:Y:S06]  /*2e60*/  @P3 BRA `(.L_x_50) ;  /* 0xfffffffc002c3947 */ /* 0x000fec000383ffff */
[----:B------:R-:W-:Y:S01]  /*2e70*/  ULEA UR4, UR5, UR6, 0x3 ;  /* 0x0000000605047291 */ /* 0x000fe2000f8e18ff */
[----:B------:R-:W-:-:S08]  /*2e80*/  SHF.L.U32 R2, R12, 0x1f, RZ ;  /* 0x0000001f0c027819 */ /* 0x000fd000000006ff */
[----:B------:R-:W2:Y:S02]  /*2e90*/  SYNCS.PHASECHK.TRANS64 P0, [UR4+0x80], R2 ;  /* 0x00008002ff0075a7 */ /* 0x000ea40008001004 */
[----:B--2---:R-:W-:Y:S05]  /*2ea0*/  @P0 BRA `(.L_x_51) ;  /* 0x0000000000080947 */ /* 0x004fea0003800000 */
[----:B------:R-:W2:Y:S02]  /*2eb0*/  SYNCS.PHASECHK.TRANS64.TRYWAIT P0, [UR4+0x80], R2 ;  /* 0x00008002ff0075a7 */ /* 0x000ea40008001104 */
[----:B--2---:R-:W-:Y:S05]  /*2ec0*/  @!P0 BRA `(.L_x_52) ;  /* 0x0000004800a08947 */ /* 0x004fea0003800000 */
.L_x_51:
[----:B------:R-:W-:-:S04]  /*2ed0*/  UIADD3 UR7, UPT, UPT, UR5, 0x1, URZ ;  /* 0x0000000105077890 */ /* 0x000fc8000fffe0ff */
[----:B------:R-:W-:-:S04]  /*2ee0*/  UISETP.NE.AND UP0, UPT, UR7, 0x2, UPT ;  /* 0x000000020700788c */ /* 0x000fc8000bf05270 */
[----:B------:R-:W-:Y:S02]  /*2ef0*/  USEL UR8, URZ, 0x1, UP0 ;  /* 0x00000001ff087887 */ /* 0x000fe40008000000 */
[----:B------:R-:W-:-:S04]  /*2f00*/  USEL UR7, UR7, URZ, UP0 ;  /* 0x000000ff07077287 */ /* 0x000fc80008000000 */
[----:B------:R-:W-:Y:S01]  /*2f10*/  ULEA UR7, UR7, UR6, 0x3 ;  /* 0x0000000607077291 */ /* 0x000fe2000f8e18ff */
[----:B--2---:R-:W-:-:S04]  /*2f20*/  LOP3.LUT R2, R12, UR8, RZ, 0x3c, !PT ;  /* 0x000000080c027c12 */ /* 0x004fc8000f8e3cff */
[----:B------:R-:W-:-:S04]  /*2f30*/  SHF.L.U32 R0, R2, 0x1f, RZ ;  /* 0x0000001f02007819 */ /* 0x000fc800000006ff */
[----:B------:R-:W2:Y:S02]  /*2f40*/  SYNCS.PHASECHK.TRANS64 P0, [UR7+0x80], R0 ;  /* 0x00008000ff0075a7 */ /* 0x000ea40008001007 */
[----:B-12---:R-:W-:Y:S05]  /*2f50*/  @P0 EXIT ;  /* 0x000000000000094d */ /* 0x006fea0003800000 */
[----:B------:R-:W-:Y:S02]  /*2f60*/  SHF.L.U32 R2, R2, 0x1f, RZ ;  /* 0x0000001f02027819 */ /* 0x000fe400000006ff */
[----:B------:R-:W-:-:S07]  /*2f70*/  MOV R0, UR7 ;  /* 0x0000000700007c02 */ /* 0x000fce0008000f00 */
.L_x_53:
[----:B-1----:R1:W2:Y:S02]  /*2f80*/  SYNCS.PHASECHK.TRANS64.TRYWAIT P0, [R0+URZ+0x80], R2 ;  /* 0x00008002000075a7 */ /* 0x0022a400080011ff */
[----:B--2---:R-:W-:Y:S05]  /*2f90*/  @!P0 NANOSLEEP.SYNCS 0x989680 ;  /* 0x009896800000895d */ /* 0x004fea0003900000 */
[----:B------:R-:W2:Y:S02]  /*2fa0*/  @!P0 SYNCS.PHASECHK.TRANS64 P0, [R0+URZ+0x80], R2 ;  /* 0x00008002000085a7 */ /* 0x000ea400080010ff */
[----:B--2---:R-:W-:Y:S05]  /*2fb0*/  @P0 EXIT ;  /* 0x000000000000094d */ /* 0x004fea0003800000 */
[----:B------:R-:W-:Y:S05]  /*2fc0*/  BRA `(.L_x_53) ;  /* 0xfffffffc00ec7947 */ /* 0x000fea000383ffff */
.L_x_46:
[----:B------:R-:W-:Y:S05]  /*2fd0*/  BRA.U UP4, `(.L_x_54) ;  /* 0x0000000d04d47547 */ /* 0x000fea000b800000 */
[----:B------:R-:W-:Y:S01]  /*2fe0*/  UMOV UR4, 0x40 ;  /* 0x0000004000047882 */ /* 0x000fe20000000000 */
[----:B------:R-:W-:Y:S01]  /*2ff0*/  NOP ;  /* 0x0000000000007918 */ /* 0x000fe20000000000 */
[----:B------:R-:W-:Y:S01]  /*3000*/  ULEA UR5, UR54, UR4, 0x18 ;  /* 0x0000000436057291 */ /* 0x000fe2000f8ec0ff */
[----:B------:R-:W-:Y:S02]  /*3010*/  UMOV UR6, 0x400 ;  /* 0x0000040000067882 */ /* 0x000fe40000000000 */
[----:B------:R-:W-:-:S06]  /*3020*/  ULEA UR6, UR54, UR6, 0x18 ;  /* 0x0000000636067291 */ /* 0x000fcc000f8ec0ff */
[----:B------:R-:W2:Y:S02]  /*3030*/  LDS.U8 R0, [UR5+0x1c] ;  /* 0x00001c05ff007984 */ /* 0x000ea40008000000 */
[----:B--2---:R-:W-:-:S13]  /*3040*/  ISETP.NE.AND P0, PT, R0, RZ, PT ;  /* 0x000000ff0000720c */ /* 0x004fda0003f05270 */
[----:B------:R-:W-:Y:S05]  /*3050*/  @P0 BRA `(.L_x_55) ;  /* 0x0000000000580947 */ /* 0x000fea0003800000 */
[----:B------:R-:W-:-:S13]  /*3060*/  ELECT P0, URZ, PT ;  /* 0x0000000000ff782f */ /* 0x000fda0003800000 */
[----:B------:R-:W-:Y:S05]  /*3070*/  @!P0 BRA `(.L_x_56) ;  /* 0x0000000000608947 */ /* 0x000fea0003800000 */
[----:B------:R-:W-:Y:S01]  /*3080*/  UMOV UR4, 0x10 ;  /* 0x0000001000047882 */ /* 0x000fe20000000000 */
[----:B------:R-:W-:Y:S01]  /*3090*/  HFMA2 R0, -RZ, RZ, 0, 5.9604644775390625e-08 ;  /* 0x00000001ff007431 */ /* 0x000fe200000001ff */
[----:B------:R-:W-:-:S03]  /*30a0*/  MOV R3, 0xffff ;  /* 0x0000ffff00037802 */ /* 0x000fc60000000f00 */
[----:B------:R-:W-:Y:S04]  /*30b0*/  DEPBAR.LE SB2, 0x36 ;  /* 0x0000ad800000791a */ /* 0x000fe80000000000 */
[----:B------:R-:W2:Y:S02]  /*30c0*/  UTCATOMSWS.FIND_AND_SET.ALIGN UP0, UR4, UR4 ;  /* 0x00000004000475e3 */ /* 0x000ea40008000800 */
[----:B--2---:R-:W-:Y:S01]  /*30d0*/  MOV R4, UR4 ;  /* 0x0000000400047c02 */ /* 0x004fe20008000f00 */
[----:B------:R-:W-:Y:S06]  /*30e0*/  BRA.U UP0, `(.L_x_57) ;  /* 0x0000000100187547 */ /* 0x000fec000b800000 */
.L_x_58:
[----:B------:R-:W-:Y:S05]  /*30f0*/  NANOSLEEP 0x64 ;  /* 0x000000640000795d */ /* 0x000fea0003800000 */
[----:B------:R-:W-:-:S05]  /*3100*/  UMOV UR4, 0x10 ;  /* 0x0000001000047882 */ /* 0x000fca0000000000 */
[----:B------:R-:W-:Y:S04]  /*3110*/  DEPBAR.LE SB2, 0x36 ;  /* 0x0000ad800000791a */ /* 0x000fe80000000000 */
[----:B------:R-:W2:Y:S02]  /*3120*/  UTCATOMSWS.FIND_AND_SET.ALIGN UP0, UR4, UR4 ;  /* 0x00000004000475e3 */ /* 0x000ea40008000800 */
[----:B--2---:R-:W-:Y:S01]  /*3130*/  MOV R4, UR4 ;  /* 0x0000000400047c02 */ /* 0x004fe20008000f00 */
[----:B------:R-:W-:Y:S05]  /*3140*/  BRA.U !UP0, `(.L_x_58) ;  /* 0xfffffffd08e87547 */ /* 0x000fea000b83ffff */
.L_x_57:
[-C--:B------:R-:W-:Y:S02]  /*3150*/  SHF.L.U32 R3, R3, R4.reuse, RZ ;  /* 0x0000000403037219 */ /* 0x080fe400000006ff */
[----:B------:R-:W-:Y:S01]  /*3160*/  SHF.L.U32 R0, R0, R4, RZ ;  /* 0x0000000400007219 */ /* 0x000fe200000006ff */
[----:B------:R-:W-:Y:S02]  /*3170*/  IMAD.SHL.U32 R4, R4, 0x20, RZ ;  /* 0x0000002004047824 */ /* 0x000fe400078e00ff */
[----:B------:R2:W-:Y:S04]  /*3180*/  ATOMS.OR RZ, [UR5+0x14], R3 ;  /* 0x00001403ffff798c */ /* 0x0005e8000b000005 */
[----:B------:R2:W-:Y:S04]  /*3190*/  ATOMS.OR RZ, [UR5+0x18], R0 ;  /* 0x00001800ffff798c */ /* 0x0005e8000b000005 */
[----:B------:R2:W-:Y:S01]  /*31a0*/  STS [UR6+0x120], R4 ;  /* 0x00012004ff007988 */ /* 0x0005e20008000806 */
[----:B------:R-:W-:Y:S05]  /*31b0*/  BRA `(.L_x_56) ;  /* 0x0000000000107947 */ /* 0x000fea0003800000 */
.L_x_55:
[----:B------:R-:W-:Y:S02]  /*31c0*/  MOV R0, 0xffffffff ;  /* 0xffffffff00007802 */ /* 0x000fe40000000f00 */
[----:B------:R-:W-:-:S03]  /*31d0*/  MOV R4, 0x3200 ;  /* 0x0000320000047802 */ /* 0x000fc60000000f00 */
[----:B------:R2:W-:Y:S04]  /*31e0*/  STS [UR6+0x120], R0 ;  /* 0x00012000ff007988 */ /* 0x0005e80008000806 */
[----:B-12--5:R-:W-:Y:S05]  /*31f0*/  CALL.REL.NOINC `($__internal_1_$__cuda_sm10x_tcgen05_guardrail_trap_phase_invalid_during_alloc) ;  /* 0x0000004c00787944 */ /* 0x026fea0003c00000 */
.L_x_56:
[----:B------:R-:W-:Y:S05]  /*3200*/  WARPSYNC.ALL ;  /* 0x0000000000007948 */ /* 0x000fea0003800000 */
[----:B------:R-:W3:Y:S01]  /*3210*/  S2UR UR4, SR_CgaCtaId ;  /* 0x00000000000479c3 */ /* 0x000ee20000008800 */
[----:B------:R-:W-:Y:S01]  /*3220*/  UMOV UR26, 0x400 ;  /* 0x00000400001a7882 */ /* 0x000fe20000000000 */
[----:B------:R-:W-:-:S06]  /*3230*/  NOP ;  /* 0x0000000000007918 */ /* 0x000fcc0000000000 */
[----:B------:R-:W-:Y:S06]  /*3240*/  BAR.ARV 0x6, 0xa0 ;  /* 0x0182800000007b1d */ /* 0x000fec0000002000 */
[----:B------:R-:W4:Y:S01]  /*3250*/  LDCU UR5, c[0x0][0x38c] ;  /* 0x00007180ff0577ac */ /* 0x000f220008000800 */
[----:B------:R-:W-:Y:S01]  /*3260*/  LOP3.LUT R2, R2, 0xffff, RZ, 0xc0, !PT ;  /* 0x0000ffff02027812 */ /* 0x000fe200078ec0ff */
[----:B------:R-:W-:Y:S01]  /*3270*/  IMAD.MOV.U32 R11, RZ, RZ, 0x1 ;  /* 0x00000001ff0b7424 */ /* 0x000fe200078e00ff */
[----:B------:R-:W-:Y:S01]  /*3280*/  CS2R R8, SRZ ;  /* 0x0000000000087805 */ /* 0x000fe2000001ff00 */
[----:B------:R-:W1:Y:S01]  /*3290*/  LDCU UR7, c[0x0][0x38c] ;  /* 0x00007180ff0777ac */ /* 0x000e620008000800 */
[----:B------:R-:W-:Y:S01]  /*32a0*/  R2UR UR27, R2 ;  /* 0x00000000021b72ca */ /* 0x000fe200000e0000 */
[----:B------:R-:W-:Y:S01]  /*32b0*/  IMAD.MOV.U32 R10, RZ, RZ, RZ ;  /* 0x000000ffff0a7224 */ /* 0x000fe200078e00ff */
[----:B------:R-:W-:Y:S01]  /*32c0*/  UMOV UR30, URZ ;  /* 0x000000ff001e7c82 */ /* 0x000fe20008000000 */
[----:B------:R-:W-:Y:S01]  /*32d0*/  UMOV UR24, URZ ;  /* 0x000000ff00187c82 */ /* 0x000fe20008000000 */
[----:B---3--:R-:W-:Y:S01]  /*32e0*/  ULEA UR26, UR4, UR26, 0x18 ;  /* 0x0000001a041a7291 */ /* 0x008fe2000f8ec0ff */
[----:B------:R-:W-:Y:S01]  /*32f0*/  UMOV UR38, 0x0 ;  /* 0x0000000000267882 */ /* 0x000fe20000000000 */
[----:B------:R-:W-:-:S02]  /*3300*/  UMOV UR39, 0x4100490 ;  /* 0x0410049000277882 */ /* 0x000fc40000000000 */
[----:B------:R-:W-:Y:S02]  /*3310*/  UIADD3 UR4, UPT, UPT, UR26, 0x3400, URZ ;  /* 0x000034001a047890 */ /* 0x000fe4000fffe0ff */
[----:B------:R-:W-:Y:S02]  /*3320*/  UIADD3 UR6, UPT, UPT, UR26, 0x9400, URZ ;  /* 0x000094001a067890 */ /* 0x000fe4000fffe0ff */
[----:B----4-:R-:W-:Y:S01]  /*3330*/  UIADD3 UR5, UPT, UPT, UR5, 0x3f, URZ ;  /* 0x0000003f05057890 */ /* 0x010fe2000fffe0ff */
[----:B--2---:R-:W2:Y:S01]  /*3340*/  LDS R0, [UR26+0x120] ;  /* 0x0001201aff007984 */ /* 0x004ea20008000800 */
[----:B-1----:R-:W-:Y:S01]  /*3350*/  UMOV UR36, 0x0 ;  /* 0x0000000000247882 */ /* 0x002fe20000000000 */
[----:B------:R-:W-:Y:S01]  /*3360*/  UMOV UR37, 0x4100490 ;  /* 0x0410049000257882 */ /* 0x000fe20000000000 */
[----:B------:R-:W-:Y:S02]  /*3370*/  USHF.R.S32.HI UR40, URZ, 0x1f, UR5 ;  /* 0x0000001fff287899 */ /* 0x000fe40008011405 */
[----:B------:R-:W-:-:S02]  /*3380*/  UISETP.GE.AND UP4, UPT, UR7, 0x1, UPT ;  /* 0x000000010700788c */ /* 0x000fc4000bf86270 */
[----:B------:R-:W-:Y:S02]  /*3390*/  ULEA.HI UR40, UR40, UR5, URZ, 0x6 ;  /* 0x0000000528287291 */ /* 0x000fe4000f8f30ff */
[----:B------:R-:W-:Y:S02]  /*33a0*/  USHF.R.U32.HI UR5, URZ, 0x4, UR4 ;  /* 0x00000004ff057899 */ /* 0x000fe40008011604 */
[----:B------:R-:W-:Y:S02]  /*33b0*/  USHF.R.S32.HI UR40, URZ, 0x6, UR40 ;  /* 0x00000006ff287899 */ /* 0x000fe40008011428 */
[----:B------:R-:W-:Y:S02]  /*33c0*/  USHF.R.U32.HI UR4, URZ, 0x4, UR6 ;  /* 0x00000004ff047899 */ /* 0x000fe40008011606 */
[----:B------:R-:W-:Y:S02]  /*33d0*/  UISETP.LT.AND UP0, UPT, UR40, 0x1, UPT ;  /* 0x000000012800788c */ /* 0x000fe4000bf01270 */
[----:B------:R-:W-:-:S02]  /*33e0*/  ULOP3.LUT UR5, UR5, 0x3fff, URZ, 0xc0, !UPT ;  /* 0x00003fff05057892 */ /* 0x000fc4000f8ec0ff */
[----:B------:R-:W-:Y:S02]  /*33f0*/  ULOP3.LUT UR4, UR4, 0x3fff, URZ, 0xc0, !UPT ;  /* 0x00003fff04047892 */ /* 0x000fe4000f8ec0ff */
[----:B------:R-:W-:Y:S02]  /*3400*/  USEL UR41, UR40, 0x1, !UP0 ;  /* 0x0000000128297887 */ /* 0x000fe4000c000000 */
[----:B------:R-:W-:Y:S02]  /*3410*/  ULOP3.LUT UR28, UR5, 0x10000, URZ, 0xfc, !UPT ;  /* 0x00010000051c7892 */ /* 0x000fe4000f8efcff */
[----:B------:R-:W-:Y:S02]  /*3420*/  ULOP3.LUT UR29, UR4, 0x10000, URZ, 0xfc, !UPT ;  /* 0x00010000041d7892 */ /* 0x000fe4000f8efcff */
[----:B------:R-:W-:Y:S01]  /*3430*/  UIADD3 UR41, UPT, UPT, -UR41, URZ, URZ ;  /* 0x000000ff29297290 */ /* 0x000fe2000fffe1ff */
[----:B------:R-:W-:Y:S01]  /*3440*/  UMOV UR34, 0x0 ;  /* 0x0000000000227882 */ /* 0x000fe20000000000 */
[----:B------:R-:W-:Y:S01]  /*3450*/  UMOV UR35, 0x4100490 ;  /* 0x0410049000237882 */ /* 0x000fe20000000000 */
[----:B------:R-:W-:Y:S01]  /*3460*/  UMOV UR32, 0x0 ;  /* 0x0000000000207882 */ /* 0x000fe20000000000 */
[----:B------:R-:W-:Y:S01]  /*3470*/  UMOV UR33, 0x4100490 ;  /* 0x0410049000217882 */ /* 0x000fe20000000000 */
[----:B--2---:R-:W-:-:S15]  /*3480*/  R2UR UR42, R0 ;  /* 0x00000000002a72ca */ /* 0x004fde00000e0000 */
.L_x_65:
[----:B------:R-:W-:Y:S02]  /*3490*/  LEA R0, R10, UR26, 0x3 ;  /* 0x0000001a0a007c11 */ /* 0x000fe4000f8e18ff */
[----:B------:R-:W-:Y:S02]  /*34a0*/  SHF.L.U32 R2, R9, 0x1f, RZ ;  /* 0x0000001f09027819 */ /* 0x000fe400000006ff */
[----:B------:R-:W-:Y:S01]  /*34b0*/  PLOP3.LUT P0, PT, PT, PT, UP4, 0x80, 0x8 ;  /* 0x000000000008781c */ /* 0x000fe20003f0f048 */
[----:B------:R-:W-:Y:S01]  /*34c0*/  VIADD R3, R0, 0x80 ;  /* 0x0000008000037836 */ /* 0x000fe20000000000 */
[----:B-1----:R-:W1:Y:S02]  /*34d0*/  SYNCS.PHASECHK.TRANS64.TRYWAIT P1, [R0+URZ+0x70], R2 ;  /* 0x00007002000075a7 */ /* 0x002e6400080211ff */
[----:B-1-3--:R-:W-:Y:S09]  /*34e0*/  @!P1 BRA `(.L_x_59) ;  /* 0x0000004400309947 */ /* 0x00aff20003800000 */
.L_x_134:
[----:B------:R-:W-:Y:S01]  /*34f0*/  LEA R4, R10, UR26, 0x4 ;  /* 0x0000001a0a047c11 */ /* 0x000fe2000f8e20ff */
[----:B------:R-:W-:Y:S01]  /*3500*/  @UP4 ULEA UR4, UR24, UR26, 0x3 ;  /* 0x0000001a18044291 */ /* 0x000fe2000f8e18ff */
[----:B------:R-:W-:Y:S01]  /*3510*/  PLOP3.LUT P2, PT, PT, PT, PT, 0x80, 0x8 ;  /* 0x000000000008781c */ /* 0x000fe20003f4f070 */
[----:B------:R-:W-:Y:S01]  /*3520*/  ULEA UR31, UR30, UR26, 0x3 ;  /* 0x0000001a1e1f7291 */ /* 0x000fe2000f8e18ff */
[----:B------:R-:W-:Y:S02]  /*3530*/  PRMT R3, RZ, 0x654, R3 ;  /* 0x00000654ff037816 */ /* 0x000fe40000000003 */
[----:B------:R-:W2:Y:S01]  /*3540*/  LDS.128 R4, [R4+0x100] ;  /* 0x0001000004047984 */ /* 0x000ea20000000c00 */
[----:B-1----:R-:W-:Y:S02]  /*3550*/  @P0 SHF.L.U32 R2, R8, 0x1f, RZ ;  /* 0x0000001f08020819 */ /* 0x002fe400000006ff */
[----:B------:R-:W-:Y:S01]  /*3560*/  SHF.L.U32 R0, R11, 0x1f, RZ ;  /* 0x0000001f0b007819 */ /* 0x000fe200000006ff */
[----:B------:R-:W-:Y:S01]  /*3570*/  @!PT LDS RZ, [RZ] ;  /* 0x00000000fffff984 */ /* 0x000fe20000000800 */
[----:B------:R-:W-:Y:S01]  /*3580*/  @!PT LDS RZ, [RZ] ;  /* 0x00000000fffff984 */ /* 0x000fe20000000800 */
[----:B------:R-:W-:Y:S01]  /*3590*/  @!PT LDS RZ, [RZ] ;  /* 0x00000000fffff984 */ /* 0x000fe20000000800 */
[----:B------:R-:W-:Y:S01]  /*35a0*/  @!PT LDS RZ, [RZ] ;  /* 0x00000000fffff984 */ /* 0x000fe20000000800 */
[----:B------:R1:W-:Y:S06]  /*35b0*/  MEMBAR.ALL.CTA ;  /* 0x0000000000007992 */ /* 0x0003ec0000008000 */
[----:B-1----:R-:W1:Y:S02]  /*35c0*/  FENCE.VIEW.ASYNC.S ;  /* 0x00000000000073c6 */ /* 0x002e640000000000 */
[----:B-1----:R1:W-:Y:S01]  /*35d0*/  SYNCS.ARRIVE.TRANS64.RED.A1T0 RZ, [R3+URZ], RZ ;  /* 0x000000ff03ff79a7 */ /* 0x0023e200081004ff */
[----:B------:R1:W3:Y:S01]  /*35e0*/  @P0 SYNCS.PHASECHK.TRANS64.TRYWAIT P2, [UR4], R2 ;  /* 0x00000002ff0005a7 */ /* 0x0002e20008041104 */
[----:B------:R-:W-:Y:S01]  /*35f0*/  ULEA.HI UR4, UR30, UR30, URZ, 0x1 ;  /* 0x0000001e1e047291 */ /* 0x000fe2000f8f08ff */
[----:B--2---:R-:W-:-:S03]  /*3600*/  LOP3.LUT P1, RZ, R6, 0x1, RZ, 0xc0, !PT ;  /* 0x0000000106ff7812 */ /* 0x004fc6000782c0ff */
[----:B------:R-:W-:Y:S02]  /*3610*/  USHF.L.U32 UR11, UR4, 0x5, URZ ;  /* 0x00000005040b7899 */ /* 0x000fe400080006ff */
[----:B------:R-:W-:Y:S02]  /*3620*/  ULOP3.LUT UR4, UR4, 0xffe, URZ, 0xc0, !UPT ;  /* 0x00000ffe04047892 */ /* 0x000fe4000f8ec0ff */
[----:B------:R-:W-:Y:S02]  /*3630*/  ULOP3.LUT UR11, UR11, 0xffffffc0, URZ, 0xc0, !UPT ;  /* 0xffffffc00b0b7892 */ /* 0x000fe4000f8ec0ff */
[----:B------:R-:W-:Y:S02]  /*3640*/  UIADD3 UR4, UPT, UPT, -UR4, UR30, URZ ;  /* 0x0000001e04047290 */ /* 0x000fe4000fffe1ff */
[----:B------:R-:W-:Y:S01]  /*3650*/  UIADD3 UR11, UPT, UPT, UR42, UR11, URZ ;  /* 0x0000000b2a0b7290 */ /* 0x000fe2000fffe0ff */
[----:B------:R-:W2:Y:S03]  /*3660*/  SYNCS.PHASECHK.TRANS64.TRYWAIT P0, [UR31+0xb0], R0 ;  /* 0x0000b000ff0075a7 */ /* 0x000ea6000800111f */
[----:B------:R-:W-:Y:S01]  /*3670*/  ULEA UR11, UR4, UR11, 0x14 ;  /* 0x0000000b040b7291 */ /* 0x000fe2000f8ea0ff */
[----:B-123--:R-:W-:Y:S11]  /*3680*/  @!P0 BRA `(.L_x_60) ;  /* 0x0000004000dc8947 */ /* 0x00eff60003800000 */
.L_x_136:
[----:B------:R-:W-:Y:S01]  /*3690*/  IADD3 R10, PT, PT, R10, 0x1, RZ ;  /* 0x000000010a0a7810 */ /* 0x000fe20007ffe0ff */
[----:B------:R-:W-:Y:S06]  /*36a0*/  BRA.U !UP4, `(.L_x_61) ;  /* 0x000000010cc07547 */ /* 0x000fec000b800000 */
[----:B------:R-:W-:Y:S01]  /*36b0*/  UPLOP3.LUT UP2, UPT, UPT, UPT, UPT, 0x40, 0x4 ;  /* 0x000000000004789c */ /* 0x000fe20003f4e870 */
[----:B------:R-:W-:Y:S01]  /*36c0*/  UMOV UR23, UR41 ;  /* 0x0000002900177c82 */ /* 0x000fe20008000000 */
[----:B------:R-:W-:Y:S01]  /*36d0*/  UMOV UR22, UR40 ;  /* 0x0000002800167c82 */ /* 0x000fe20008000000 */
[----:B------:R-:W-:-:S08]  /*36e0*/  UMOV UR10, UR24 ;  /* 0x00000018000a7c82 */ /* 0x000fd00008000000 */
.L_x_64:
[----:B------:R-:W-:Y:S02]  /*36f0*/  UIADD3 UR23, UPT, UPT, UR23, 0x1, URZ ;  /* 0x0000000117177890 */ /* 0x000fe4000fffe0ff */
[----:B--2---:R-:W-:Y:S02]  /*3700*/  ULEA UR5, UR10, UR26, 0x3 ;  /* 0x0000001a0a057291 */ /* 0x004fe4000f8e18ff */
[----:B------:R-:W-:Y:S01]  /*3710*/  UISETP.NE.AND UP3, UPT, UR23, URZ, UPT ;  /* 0x000000ff1700728c */ /* 0x000fe2000bf65270 */
[----:B---3--:R-:W-:Y:S10]  /*3720*/  @P2 BRA `(.L_x_62) ;  /* 0x00000000000c2947 */ /* 0x008ff40003800000 */
[----:B-1----:R-:W-:Y:S04]  /*3730*/  SHF.L.U32 R2, R8, 0x1f, RZ ;  /* 0x0000001f08027819 */ /* 0x002fe800000006ff */
[----:B------:R-:W1:Y:S02]  /*3740*/  SYNCS.PHASECHK.TRANS64.TRYWAIT P0, [UR5], R2 ;  /* 0x00000002ff0075a7 */ /* 0x000e640008001105 */
[----:B-1----:R-:W-:Y:S05]  /*3750*/  @!P0 BRA `(.L_x_63) ;  /* 0x0000004000c08947 */ /* 0x002fea0003800000 */
.L_x_62:
[----:B------:R-:W-:Y:S01]  /*3760*/  UISETP.NE.AND UP0, UPT, UR22, 0x1, UPT ;  /* 0x000000011600788c */ /* 0x000fe2000bf05270 */
[----:B------:R-:W-:Y:S01]  /*3770*/  PLOP3.LUT P2, PT, PT, PT, PT, 0x80, 0x8 ;  /* 0x000000000008781c */ /* 0x000fe20003f4f070 */
[----:B------:R-:W-:Y:S02]  /*3780*/  UIADD3 UR4, UPT, UPT, UR10, 0x1, URZ ;  /* 0x000000010a047890 */ /* 0x000fe4000fffe0ff */
[----:B------:R-:W-:Y:S02]  /*3790*/  UIADD3 UR25, UPT, UPT, UR5, 0x18, URZ ;  /* 0x0000001805197890 */ /* 0x000fe4000fffe0ff */
[----:B------:R-:W-:Y:S01]  /*37a0*/  UISETP.NE.AND UP1, UPT, UR4, 0x3, UPT ;  /* 0x000000030400788c */ /* 0x000fe2000bf25270 */
[----:B------:R-:W-:Y:S01]  /*37b0*/  PLOP3.LUT P0, PT, PT, PT, UP0, 0x80, 0x8 ;  /* 0x000000000008781c */ /* 0x000fe20003f0f008 */
[----:B------:R-:W-:Y:S02]  /*37c0*/  UIADD3 UR22, UPT, UPT, UR22, -0x1, URZ ;  /* 0xffffffff16167890 */ /* 0x000fe4000fffe0ff */
[----:B------:R-:W-:Y:S02]  /*37d0*/  USEL UR6, URZ, 0x1, UP1 ;  /* 0x00000001ff067887 */ /* 0x000fe40008800000 */
[----:B------:R-:W-:Y:S01]  /*37e0*/  USEL UR24, UR4, URZ, UP1 ;  /* 0x000000ff04187287 */ /* 0x000fe20008800000 */
[----:B------:R-:W-:Y:S01]  /*37f0*/  UMOV UR7, 0x40004040 ;  /* 0x4000404000077882 */ /* 0x000fe20000000000 */
[----:B------:R-:W-:Y:S02]  /*3800*/  UMOV UR5, 0x40004040 ;  /* 0x4000404000057882 */ /* 0x000fe40000000000 */
[----:B------:R-:W-:Y:S01]  /*3810*/  @UP0 ULEA UR4, UR24, UR26, 0x3 ;  /* 0x0000001a18040291 */ /* 0x000fe2000f8e18ff */
[----:B------:R-:W-:Y:S01]  /*3820*/  LOP3.LUT R8, R8, UR6, RZ, 0x3c, !PT ;  /* 0x0000000608087c12 */ /* 0x000fe2000f8e3cff */
[----:B------:R-:W-:Y:S01]  /*3830*/  ULEA UR6, UR10, UR29, 0x9 ;  /* 0x0000001d0a067291 */ /* 0x000fe2000f8e48ff */
[----:B------:R-:W-:Y:S02]  /*3840*/  UMOV UR21, 0x40004040 ;  /* 0x4000404000157882 */ /* 0x000fe40000000000 */
[----:B-1----:R-:W-:Y:S01]  /*3850*/  @P0 SHF.L.U32 R0, R8, 0x1f, RZ ;  /* 0x0000001f08000819 */ /* 0x002fe200000006ff */
[----:B------:R-:W-:Y:S02]  /*3860*/  UIADD3 UR20, UPT, UPT, UR6, 0x2, URZ ;  /* 0x0000000206147890 */ /* 0x000fe4000fffe0ff */
[----:B------:R-:W-:Y:S01]  /*3870*/  UIADD3 UR16, UPT, UPT, UR6, 0x4, URZ ;  /* 0x0000000406107890 */ /* 0x000fe2000fffe0ff */
[----:B------:R2:W3:Y:S01]  /*3880*/  @P0 SYNCS.PHASECHK.TRANS64.TRYWAIT P2, [UR4], R0 ;  /* 0x00000000ff0005a7 */ /* 0x0004e20008041104 */
[----:B------:R-:W-:Y:S02]  /*3890*/  ULEA UR4, UR10, UR28, 0x9 ;  /* 0x0000001c0a047291 */ /* 0x000fe4000f8e48ff */
[----:B------:R-:W-:Y:S02]  /*38a0*/  UIADD3 UR12, UPT, UPT, UR6, 0x6, URZ ;  /* 0x00000006060c7890 */ /* 0x000fe4000fffe0ff */
[----:B------:R-:W-:Y:S02]  /*38b0*/  UIADD3 UR18, UPT, UPT, UR4, 0x2, URZ ;  /* 0x0000000204127890 */ /* 0x000fe4000fffe0ff */
[----:B------:R-:W-:Y:S02]  /*38c0*/  UIADD3 UR14, UPT, UPT, UR4, 0x4, URZ ;  /* 0x00000004040e7890 */ /* 0x000fe4000fffe0ff */
[----:B------:R-:W-:Y:S01]  /*38d0*/  UIADD3 UR8, UPT, UPT, UR4, 0x6, URZ ;  /* 0x0000000604087890 */ /* 0x000fe2000fffe0ff */
[----:B------:R2:W-:Y:S01]  /*38e0*/  UTCHMMA gdesc[UR4], gdesc[UR6], tmem[UR11], tmem[UR38], idesc[UR39], UP2 ;  /* 0x00ff2606040075ea */ /* 0x0005e2000900000b */
[----:B------:R-:W-:Y:S01]  /*38f0*/  UPLOP3.LUT UP2, UPT, UPT, UPT, UPT, 0x80, 0x8 ;  /* 0x000000000008789c */ /* 0x000fe20003f4f070 */
[----:B------:R-:W-:Y:S01]  /*3900*/  UMOV UR19, 0x40004040 ;  /* 0x4000404000137882 */ /* 0x000fe20000000000 */
[----:B------:R-:W-:Y:S01]  /*3910*/  UMOV UR17, 0x40004040 ;  /* 0x4000404000117882 */ /* 0x000fe20000000000 */
[----:B------:R2:W-:Y:S01]  /*3920*/  UTCHMMA gdesc[UR18], gdesc[UR20], tmem[UR11], tmem[UR36], idesc[UR37], UPT ;  /* 0x00ff2414120075ea */ /* 0x0005e2000b80000b */
[----:B------:R-:W-:Y:S01]  /*3930*/  UMOV UR15, 0x40004040 ;  /* 0x40004040000f7882 */ /* 0x000fe20000000000 */
[----:B------:R-:W-:Y:S01]  /*3940*/  UMOV UR13, 0x40004040 ;  /* 0x40004040000d7882 */ /* 0x000fe20000000000 */
[----:B------:R-:W-:Y:S01]  /*3950*/  UMOV UR9, 0x40004040 ;  /* 0x4000404000097882 */ /* 0x000fe20000000000 */
[----:B------:R2:W-:Y:S01]  /*3960*/  UTCHMMA gdesc[UR14], gdesc[UR16], tmem[UR11], tmem[UR34], idesc[UR35], UPT ;  /* 0x00ff22100e0075ea */ /* 0x0005e2000b80000b */
[----:B------:R2:W-:Y:S01]  /*3970*/  UTCHMMA gdesc[UR8], gdesc[UR12], tmem[UR11], tmem[UR32], idesc[UR33], UPT ;  /* 0x00ff200c080075ea */ /* 0x0005e2000b80000b */
[----:B------:R2:W-:Y:S01]  /*3980*/  UTCBAR.MULTICAST [UR25], URZ, UR27 ;  /* 0x000000ff190073e9 */ /* 0x0005e2000800081b */
[----:B------:R-:W-:Y:S01]  /*3990*/  UMOV UR10, UR24 ;  /* 0x00000018000a7c82 */ /* 0x000fe20008000000 */
[----:B------:R-:W-:Y:S05]  /*39a0*/  BRA.U UP3, `(.L_x_64) ;  /* 0xfffffffd03507547 */ /* 0x000fea000b83ffff */
.L_x_61:
[----:B--2---:R-:W-:Y:S01]  /*39b0*/  UIADD3 UR4, UPT, UPT, UR30, 0x1, URZ ;  /* 0x000000011e047890 */ /* 0x004fe2000fffe0ff */
[C---:B------:R-:W-:Y:S01]  /*39c0*/  ISETP.NE.AND P0, PT, R10.reuse, 0x2, PT ;  /* 0x000000020a00780c */ /* 0x040fe20003f05270 */
[----:B------:R-:W-:Y:S02]  /*39d0*/  UIADD3 UR5, UPT, UPT, UR31, 0x90, URZ ;  /* 0x000000901f057890 */ /* 0x000fe4000fffe0ff */
[----:B------:R-:W-:Y:S01]  /*39e0*/  UISETP.NE.AND UP0, UPT, UR4, 0x4, UPT ;  /* 0x000000040400788c */ /* 0x000fe2000bf05270 */
[----:B-1----:R-:W-:Y:S02]  /*39f0*/  SEL R0, RZ, 0x1, P0 ;  /* 0x00000001ff007807 */ /* 0x002fe40000000000 */
[----:B------:R-:W-:Y:S01]  /*3a00*/  SEL R10, R10, RZ, P0 ;  /* 0x000000ff0a0a7207 */ /* 0x000fe20000000000 */
[----:B------:R-:W-:Y:S01]  /*3a10*/  USEL UR6, URZ, 0x1, UP0 ;  /* 0x00000001ff067887 */ /* 0x000fe20008000000 */
[----:B------:R-:W-:Y:S01]  /*3a20*/  LOP3.LUT R9, R9, R0, RZ, 0x3c, !PT ;  /* 0x0000000009097212 */ /* 0x000fe200078e3cff */
[----:B------:R-:W-:Y:S01]  /*3a30*/  USEL UR30, UR4, URZ, UP0 ;  /* 0x000000ff041e7287 */ /* 0x000fe20008000000 */
[----:B------:R1:W-:Y:S03]  /*3a40*/  UTCBAR [UR5], URZ ;  /* 0x000000ff050073e9 */ /* 0x0003e600080000ff */
[----:B------:R-:W-:Y:S01]  /*3a50*/  LOP3.LUT R11, R11, UR6, RZ, 0x3c, !PT ;  /* 0x000000060b0b7c12 */ /* 0x000fe2000f8e3cff */
[----:B------:R-:W-:Y:S07]  /*3a60*/  @P1 BRA `(.L_x_65) ;  /* 0xfffffff800881947 */ /* 0x000fee000383ffff */
[----:B------:R-:W2:Y:S01]  /*3a70*/  S2UR UR8, SR_CgaCtaId ;  /* 0x00000000000879c3 */ /* 0x000ea20000008800 */
[----:B------:R-:W-:Y:S01]  /*3a80*/  ELECT P0, URZ, PT ;  /* 0x0000000000ff782f */ /* 0x000fe20003800000 */
[----:B------:R-:W-:Y:S01]  /*3a90*/  IMAD.MOV.U32 R0, RZ, RZ, 0x1 ;  /* 0x00000001ff007424 */ /* 0x000fe200078e00ff */
[----:B------:R-:W-:Y:S01]  /*3aa0*/  UIADD3 UR26, UPT, UPT, UR26, 0xb0, URZ ;  /* 0x000000b01a1a7890 */ /* 0x000fe2000fffe0ff */
[----:B------:R-:W-:Y:S01]  /*3ab0*/  SHF.L.U32 R2, R11, 0x1f, RZ ;  /* 0x0000001f0b027819 */ /* 0x000fe200000006ff */
[----:B------:R-:W-:-:S03]  /*3ac0*/  UMOV UR4, 0x40 ;  /* 0x0000004000047882 */ /* 0x000fc60000000000 */
[----:B------:R-:W-:Y:S01]  /*3ad0*/  UVIRTCOUNT.DEALLOC.SMPOOL 0x80 ;  /* 0x000000800000784c */ /* 0x000fe20000000000 */
[----:B--2---:R-:W-:Y:S02]  /*3ae0*/  ULEA UR8, UR8, UR4, 0x18 ;  /* 0x0000000408087291 */ /* 0x004fe4000f8ec0ff */
[----:B------:R-:W-:-:S07]  /*3af0*/  ULEA UR4, UR30, UR26, 0x3 ;  /* 0x0000001a1e047291 */ /* 0x000fce000f8e18ff */
[----:B------:R2:W-:Y:S02]  /*3b00*/  @P0 STS.U8 [UR8+0x1c], R0 ;  /* 0x00001c00ff000988 */ /* 0x0005e40008000008 */
[----:B------:R-:W4:Y:S02]  /*3b10*/  SYNCS.PHASECHK.TRANS64.TRYWAIT P0, [UR4], R2 ;  /* 0x00000002ff0075a7 */ /* 0x000f240008001104 */
[----:B--2-4-:R-:W-:Y:S05]  /*3b20*/  @!P0 BRA `(.L_x_66) ;  /* 0x0000003c00e48947 */ /* 0x014fea0003800000 */
.L_x_139:
[----:B------:R-:W-:-:S04]  /*3b30*/  UIADD3 UR4, UPT, UPT, UR30, 0x1, URZ ;  /* 0x000000011e047890 */ /* 0x000fc8000fffe0ff */
[----:B------:R-:W-:-:S04]  /*3b40*/  UISETP.NE.AND UP0, UPT, UR4, 0x4, UPT ;  /* 0x000000040400788c */ /* 0x000fc8000bf05270 */
[----:B------:R-:W-:Y:S02]  /*3b50*/  USEL UR6, URZ, 0x1, UP0 ;  /* 0x00000001ff067887 */ /* 0x000fe40008000000 */
[----:B------:R-:W-:-:S04]  /*3b60*/  USEL UR4, UR4, URZ, UP0 ;  /* 0x000000ff04047287 */ /* 0x000fc80008000000 */
[----:B-1----:R-:W-:Y:S01]  /*3b70*/  ULEA UR5, UR4, UR26, 0x3 ;  /* 0x0000001a04057291 */ /* 0x002fe2000f8e18ff */
[----:B--2---:R-:W-:-:S04]  /*3b80*/  LOP3.LUT R2, R11, UR6, RZ, 0x3c, !PT ;  /* 0x000000060b027c12 */ /* 0x004fc8000f8e3cff */
[----:B------:R-:W-:-:S04]  /*3b90*/  SHF.L.U32 R3, R2, 0x1f, RZ ;  /* 0x0000001f02037819 */ /* 0x000fc800000006ff */
[----:B------:R-:W1:Y:S02]  /*3ba0*/  SYNCS.PHASECHK.TRANS64.TRYWAIT P0, [UR5], R3 ;  /* 0x00000003ff0075a7 */ /* 0x000e640008001105 */
[----:B-1----:R-:W-:Y:S05]  /*3bb0*/  @!P0 BRA `(.L_x_67) ;  /* 0x0000003c00d88947 */ /* 0x002fea0003800000 */
.L_x_141:
        /* <DEDUP_REMOVED lines=9> */
.L_x_143:
[----:B------:R-:W-:-:S04]  /*3c50*/  UIADD3 UR4, UPT, UPT, UR4, 0x1, URZ ;  /* 0x0000000104047890 */ /* 0x000fc8000fffe0ff */
[----:B------:R-:W-:-:S04]  /*3c60*/  UISETP.NE.AND UP0, UPT, UR4, 0x4, UPT ;  /* 0x000000040400788c */ /* 0x000fc8000bf05270 */
[----:B------:R-:W-:Y:S02]  /*3c70*/  USEL UR5, URZ, 0x1, UP0 ;  /* 0x00000001ff057887 */ /* 0x000fe40008000000 */
[----:B------:R-:W-:-:S04]  /*3c80*/  USEL UR4, UR4, URZ, UP0 ;  /* 0x000000ff04047287 */ /* 0x000fc80008000000 */
[----:B------:R-:W-:Y:S01]  /*3c90*/  ULEA UR4, UR4, UR26, 0x3 ;  /* 0x0000001a04047291 */ /* 0x000fe2000f8e18ff */
[----:B------:R-:W-:-:S04]  /*3ca0*/  LOP3.LUT R2, R2, UR5, RZ, 0x3c, !PT ;  /* 0x0000000502027c12 */ /* 0x000fc8000f8e3cff */
[----:B------:R-:W-:-:S04]  /*3cb0*/  SHF.L.U32 R2, R2, 0x1f, RZ ;  /* 0x0000001f02027819 */ /* 0x000fc800000006ff */
[----:B------:R-:W2:Y:S02]  /*3cc0*/  SYNCS.PHASECHK.TRANS64.TRYWAIT P0, [UR4], R2 ;  /* 0x00000002ff0075a7 */ /* 0x000ea40008001104 */
[----:B--2---:R-:W-:Y:S05]  /*3cd0*/  @!P0 BRA `(.L_x_69) ;  /* 0x0000003c00c08947 */ /* 0x004fea0003800000 */
.L_x_145:
[----:B------:R-:W-:Y:S01]  /*3ce0*/  NOP ;  /* 0x0000000000007918 */ /* 0x000fe20000000000 */
[----:B-1----:R-:W1:Y:S01]  /*3cf0*/  LDS R0, [UR8+0x14] ;  /* 0x00001408ff007984 */ /* 0x002e620008000800 */
[----:B------:R-:W-:Y:S01]  /*3d00*/  ULOP3.LUT UR4, UR42, 0xffff, URZ, 0xc0, !UPT ;  /* 0x0000ffff2a047892 */ /* 0x000fe2000f8ec0ff */
[----:B------:R-:W-:Y:S01]  /*3d10*/  UMOV UR5, 0xffff ;  /* 0x0000ffff00057882 */ /* 0x000fe20000000000 */
[----:B------:R-:W-:Y:S02]  /*3d20*/  UMOV UR6, 0x1 ;  /* 0x0000000100067882 */ /* 0x000fe40000000000 */
[----:B------:R-:W-:-:S04]  /*3d30*/  USHF.R.U32.HI UR4, URZ, 0x5, UR4 ;  /* 0x00000005ff047899 */ /* 0x000fc80008011604 */
[----:B------:R-:W-:Y:S02]  /*3d40*/  USHF.L.U32 UR5, UR5, UR4, URZ ;  /* 0x0000000405057299 */ /* 0x000fe400080006ff */
[----:B------:R-:W-:-:S04]  /*3d50*/  USHF.L.U32 UR4, UR6, UR4, URZ ;  /* 0x0000000406047299 */ /* 0x000fc800080006ff */
[----:B-1----:R-:W-:-:S04]  /*3d60*/  LOP3.LUT R0, R0, UR5, RZ, 0xc0, !PT ;  /* 0x0000000500007c12 */ /* 0x002fc8000f8ec0ff */
[----:B------:R-:W-:-:S13]  /*3d70*/  ISETP.NE.AND P0, PT, R0, UR5, PT ;  /* 0x0000000500007c0c */ /* 0x000fda000bf05270 */
[----:B------:R-:W-:Y:S05]  /*3d80*/  @P0 BRA `(.L_x_70) ;  /* 0x0000000000580947 */ /* 0x000fea0003800000 */
[----:B------:R-:W1:Y:S02]  /*3d90*/  LDS R0, [UR8+0x18] ;  /* 0x00001808ff007984 */ /* 0x000e640008000800 */
[----:B-1----:R-:W-:-:S04]  /*3da0*/  LOP3.LUT R0, R0, UR4, RZ, 0xc0, !PT ;  /* 0x0000000400007c12 */ /* 0x002fc8000f8ec0ff */
[----:B------:R-:W-:-:S13]  /*3db0*/  ISETP.NE.AND P0, PT, R0, UR4, PT ;  /* 0x0000000400007c0c */ /* 0x000fda000bf05270 */
[----:B------:R-:W-:Y:S05]  /*3dc0*/  @P0 BRA `(.L_x_71) ;  /* 0x00000000003c0947 */ /* 0x000fea0003800000 */
[----:B------:R-:W1:Y:S01]  /*3dd0*/  S2R R2, SR_LANEID ;  /* 0x0000000000027919 */ /* 0x000e620000000000 */
[----:B------:R-:W-:-:S06]  /*3de0*/  ULOP3.LUT UR5, URZ, UR5, URZ, 0x33, !UPT ;  /* 0x00000005ff057292 */ /* 0x000fcc000f8e33ff */
[----:B------:R-:W-:-:S04]  /*3df0*/  IMAD.U32 R0, RZ, RZ, UR5 ;  /* 0x00000005ff007e24 */ /* 0x000fc8000f8e00ff */
[----:B------:R2:W4:Y:S02]  /*3e00*/  REDUX UR7, R0 ;  /* 0x00000000000773c4 */ /* 0x0005240000000000 */
[----:B------:R1:W-:Y:S01]  /*3e10*/  UTCATOMSWS.AND URZ, UR5 ;  /* 0x0000000500ff79e3 */ /* 0x0003e20008000000 */
[----:B--2---:R-:W-:Y:S01]  /*3e20*/  LOP3.LUT R0, RZ, UR4, RZ, 0x33, !PT ;  /* 0x00000004ff007c12 */ /* 0x004fe2000f8e33ff */
[----:B------:R-:W-:Y:S02]  /*3e30*/  VOTEU.ANY UR4, UPT, PT ;  /* 0x0000000000047886 */ /* 0x000fe400038e0100 */
[----:B------:R-:W-:Y:S02]  /*3e40*/  UFLO.U32 UR4, UR4 ;  /* 0x00000004000472bd */ /* 0x000fe400080e0000 */
[----:B------:R-:W2:Y:S04]  /*3e50*/  REDUX UR6, R0 ;  /* 0x00000000000673c4 */ /* 0x000ea80000000000 */
[----:B-1----:R-:W-:-:S02]  /*3e60*/  ISETP.EQ.U32.AND P0, PT, R2, UR4, PT ;  /* 0x0000000402007c0c */ /* 0x002fc4000bf02070 */
[----:B----4-:R-:W-:-:S11]  /*3e70*/  MOV R2, UR7 ;  /* 0x0000000700027c02 */ /* 0x010fd60008000f00 */
[----:B------:R1:W-:Y:S01]  /*3e80*/  @P0 ATOMS.AND RZ, [UR8+0x14], R2 ;  /* 0x00001402ffff098c */ /* 0x0003e2000a800008 */
[----:B--2---:R-:W-:-:S05]  /*3e90*/  IMAD.U32 R0, RZ, RZ, UR6 ;  /* 0x00000006ff007e24 */ /* 0x004fca000f8e00ff */
[----:B------:R1:W-:Y:S01]  /*3ea0*/  @P0 ATOMS.AND RZ, [UR8+0x18], R0 ;  /* 0x00001800ffff098c */ /* 0x0003e2000a800008 */
[----:B------:R-:W-:Y:S05]  /*3eb0*/  BRA `(.L_x_72) ;  /* 0x0000000000147947 */ /* 0x000fea0003800000 */
.L_x_71:
[----:B------:R-:W-:Y:S02]  /*3ec0*/  MOV R2, 0x3ee0 ;  /* 0x00003ee000027802 */ /* 0x000fe40000000f00 */
[----:B---3-5:R-:W-:Y:S05]  /*3ed0*/  CALL.REL.NOINC `($__internal_0_$__cuda_sm10x_tcgen05_guardrail_trap_col_being_dealloced_not_returned_by_alloc) ;  /* 0x0000004000347944 */ /* 0x028fea0003c00000 */
[----:B------:R-:W-:Y:S05]  /*3ee0*/  BRA `(.L_x_72) ;  /* 0x0000000000087947 */ /* 0x000fea0003800000 */
.L_x_70:
[----:B------:R-:W-:Y:S02]  /*3ef0*/  MOV R2, 0x3f10 ;  /* 0x00003f1000027802 */ /* 0x000fe40000000f00 */
[----:B---3-5:R-:W-:Y:S05]  /*3f00*/  CALL.REL.NOINC `($__internal_2_$__cuda_sm10x_tcgen05_guardrail_trap_unallocated_columns_being_dealloced) ;  /* 0x0000004000407944 */ /* 0x028fea0003c00000 */
.L_x_72:
[----:B------:R-:W-:Y:S01]  /*3f10*/  NOP ;  /* 0x0000000000007918 */ /* 0x000fe20000000000 */
[----:B------:R-:W-:Y:S05]  /*3f20*/  EXIT ;  /* 0x000000000000794d */ /* 0x000fea0003800000 */
.L_x_54:
[----:B------:R-:W-:-:S09]  /*3f30*/  UISETP.NE.OR UP0, UPT, UR22, 0x3, !UP3 ;  /* 0x000000031600788c */ /* 0x000fd2000df05670 */
[----:B------:R-:W-:Y:S05]  /*3f40*/  BRA.U UP0, `(.L_x_73) ;  /* 0x0000000d00f07547 */ /* 0x000fea000b800000 */
[----:B------:R-:W2:Y:S01]  /*3f50*/  LDCU UR27, c[0x0][0x370] ;  /* 0x00006e00ff1b77ac */ /* 0x000ea20008000800 */
[----:B------:R-:W3:Y:S01]  /*3f60*/  LDC.64 R16, c[0x0][0x348] ;  /* 0x0000d200ff107b82 */ /* 0x000ee20000000a00 */
[----:B------:R-:W-:Y:S02]  /*3f70*/  HFMA2 R13, -RZ, RZ, 0, 0 ;  /* 0x00000000ff0d7431 */ /* 0x000fe400000001ff */
[----:B------:R-:W-:Y:S01]  /*3f80*/  IMAD.MOV.U32 R15, RZ, RZ, 0x1 ;  /* 0x00000001ff0f7424 */ /* 0x000fe200078e00ff */
[----:B------:R-:W2:Y:S01]  /*3f90*/  LDCU.128 UR44, c[0x0][0xb10] ;  /* 0x00016200ff2c77ac */ /* 0x000ea20008000c00 */
[----:B------:R-:W-:Y:S01]  /*3fa0*/  IMAD.MOV.U32 R14, RZ, RZ, RZ ;  /* 0x000000ffff0e7224 */ /* 0x000fe200078e00ff */
[----:B------:R-:W-:Y:S01]  /*3fb0*/  MOV R7, 0x1000 ;  /* 0x0000100000077802 */ /* 0x000fe20000000f00 */
[----:B------:R-:W4:Y:S01]  /*3fc0*/  LDCU UR26, c[0x0][0x374] ;  /* 0x00006e80ff1a77ac */ /* 0x000f220008000800 */
[----:B------:R-:W1:Y:S01]  /*3fd0*/  LDC.64 R2, c[0x0][0x888] ;  /* 0x00022200ff027b82 */ /* 0x000e620000000a00 */
[----:B------:R-:W4:Y:S01]  /*3fe0*/  LDCU UR15, c[0x0][0xb0c] ;  /* 0x00016180ff0f77ac */ /* 0x000f220008000800 */
[----:B------:R-:W4:Y:S06]  /*3ff0*/  LDCU UR31, c[0x0][0xb20] ;  /* 0x00016400ff1f77ac */ /* 0x000f2c0008000800 */
[----:B------:R-:W1:Y:S01]  /*4000*/  LDC.64 R4, c[0x0][0x890] ;  /* 0x00022400ff047b82 */ /* 0x000e620000000a00 */
[----:B------:R-:W3:Y:S01]  /*4010*/  LDCU UR4, c[0x0][0xb30] ;  /* 0x00016600ff0477ac */ /* 0x000ee20008000800 */
[----:B--2---:R-:W-:-:S02]  /*4020*/  UIMAD.WIDE.U32 UR6, UR27, UR44, URZ ;  /* 0x0000002c1b0672a5 */ /* 0x004fc4000f8e00ff */
[----:B----4-:R-:W-:Y:S01]  /*4030*/  UIMAD.WIDE.U32 UR8, UR26, UR47, URZ ;  /* 0x0000002f1a0872a5 */ /* 0x010fe2000f8e00ff */
[----:B------:R-:W-:Y:S01]  /*4040*/  UMOV UR24, 0x400 ;  /* 0x0000040000187882 */ /* 0x000fe20000000000 */
[----:B------:R-:W-:-:S03]  /*4050*/  UPLOP3.LUT UP3, UPT, UPT, UPT, UPT, 0x40, 0x4 ;  /* 0x000000000004789c */ /* 0x000fc60003f6e870 */
[----:B------:R-:W-:Y:S01]  /*4060*/  UMOV UR6, UR7 ;  /* 0x0000000700067c82 */ /* 0x000fe20008000000 */
[----:B------:R-:W-:Y:S01]  /*4070*/  UISETP.GE.AND UP0, UPT, UR40, 0x1, UPT ;  /* 0x000000012800788c */ /* 0x000fe2000bf06270 */
[----:B------:R-:W-:Y:S01]  /*4080*/  UMOV UR28, UR9 ;  /* 0x00000009001c7c82 */ /* 0x000fe20008000000 */
[----:B------:R-:W-:Y:S01]  /*4090*/  UISETP.NE.AND UP4, UPT, UR40, 0x1, UPT ;  /* 0x000000012800788c */ /* 0x000fe2000bf85270 */
[----:B------:R-:W2:Y:S01]  /*40a0*/  LDCU.64 UR16, c[0x0][0xb28] ;  /* 0x00016500ff1077ac */ /* 0x000ea20008000a00 */
[----:B------:R-:W-:Y:S02]  /*40b0*/  ULEA UR24, UR54, UR24, 0x18 ;  /* 0x0000001836187291 */ /* 0x000fe4000f8ec0ff */
[----:B------:R-:W-:Y:S02]  /*40c0*/  UISETP.NE.AND UP6, UPT, UR15, 0x1, UPT ;  /* 0x000000010f00788c */ /* 0x000fe4000bfc5270 */
[----:B------:R-:W-:Y:S02]  /*40d0*/  UISETP.NE.AND UP5, UPT, UR46, 0x1, UPT ;  /* 0x000000012e00788c */ /* 0x000fe4000bfa5270 */
[----:B------:R-:W-:-:S02]  /*40e0*/  USHF.R.U32.HI UR30, URZ, UR45, UR6 ;  /* 0x0000002dff1e7299 */ /* 0x000fc40008011606 */
[----:B------:R-:W-:Y:S02]  /*40f0*/  USHF.R.U32.HI UR28, URZ, UR31, UR28 ;  /* 0x0000001fff1c7299 */ /* 0x000fe4000801161c */
[----:B---3--:R-:W-:Y:S01]  /*4100*/  UISETP.NE.AND UP2, UPT, UR4, 0x1, UPT ;  /* 0x000000010400788c */ /* 0x008fe2000bf45270 */
[----:B------:R-:W-:-:S10]  /*4110*/  UMOV UR12, URZ ;  /* 0x000000ff000c7c82 */ /* 0x000fd40008000000 */
.L_x_82:
[C---:B------:R-:W-:Y:S02]  /*4120*/  LEA R12, R14.reuse, UR24, 0x3 ;  /* 0x000000180e0c7c11 */ /* 0x040fe4000f8e18ff */
[----:B------:R-:W-:Y:S02]  /*4130*/  SHF.L.U32 R0, R13, 0x1f, RZ ;  /* 0x0000001f0d007819 */ /* 0x000fe400000006ff */
[----:B------:R-:W-:Y:S02]  /*4140*/  LEA R8, R14, UR24, 0x4 ;  /* 0x000000180e087c11 */ /* 0x000fe4000f8e20ff */
[----:B---3--:R-:W3:Y:S02]  /*4150*/  SYNCS.PHASECHK.TRANS64.TRYWAIT P0, [R12+URZ+0x70], R0 ;  /* 0x000070000c0075a7 */ /* 0x008ee400080011ff */
[----:B---3--:R-:W-:Y:S05]  /*4160*/  @!P0 BRA `(.L_x_74) ;  /* 0x0000003800b48947 */ /* 0x008fea0003800000 */
.L_x_146:
[----:B------:R-:W4:Y:S01]  /*4170*/  LDS.128 R8, [R8+0x100] ;  /* 0x0001000008087984 */ /* 0x000f220000000c00 */
[----:B------:R-:W-:Y:S01]  /*4180*/  UISETP.GE.AND UP0, UPT, UR40, 0x1, UPT ;  /* 0x000000012800788c */ /* 0x000fe2000bf06270 */
[----:B------:R-:W-:Y:S01]  /*4190*/  @!PT LDS RZ, [RZ] ;  /* 0x00000000fffff984 */ /* 0x000fe20000000800 */
[----:B------:R-:W-:Y:S01]  /*41a0*/  @!PT LDS RZ, [RZ] ;  /* 0x00000000fffff984 */ /* 0x000fe20000000800 */
[----:B------:R-:W-:Y:S01]  /*41b0*/  @!PT LDS RZ, [RZ] ;  /* 0x00000000fffff984 */ /* 0x000fe20000000800 */
[----:B------:R-:W-:Y:S01]  /*41c0*/  @!PT LDS RZ, [RZ] ;  /* 0x00000000fffff984 */ /* 0x000fe20000000800 */
[----:B------:R1:W-:Y:S06]  /*41d0*/  MEMBAR.ALL.CTA ;  /* 0x0000000000007992 */ /* 0x0003ec0000008000 */
[----:B-1----:R-:W1:Y:S01]  /*41e0*/  FENCE.VIEW.ASYNC.S ;  /* 0x00000000000073c6 */ /* 0x002e620000000000 */
[----:B----4-:R-:W-:Y:S11]  /*41f0*/  LOP3.LUT P0, RZ, R10, 0x1, RZ, 0xc0, !PT ;  /* 0x000000010aff7812 */ /* 0x010ff6000780c0ff */
[----:B------:R-:W-:Y:S02]  /*4200*/  @!UPT UIADD3 URZ, UPT, UPT, URZ, URZ, URZ ;  /* 0x000000fffffff290 */ /* 0x000fe4000fffe0ff */
[----:B-1----:R-:W-:Y:S01]  /*4210*/  VOTEU.ANY UP1, P0 ;  /* 0x0000000000ff7886 */ /* 0x002fe20000020100 */
[----:B------:R-:W-:Y:S11]  /*4220*/  PLOP3.LUT P0, PT, PT, PT, UP1, 0x80, 0x8 ;  /* 0x000000000008781c */ /* 0x000ff60003f0f018 */
[----:B------:R-:W-:Y:S02]  /*4230*/  @!UPT UIADD3 URZ, UPT, UPT, URZ, URZ, URZ ;  /* 0x000000fffffff290 */ /* 0x000fe4000fffe0ff */
[----:B---3--:R-:W-:Y:S02]  /*4240*/  @P0 SHF.R.U32.HI R0, RZ, 0x10, R9 ;  /* 0x00000010ff000819 */ /* 0x008fe40000011609 */
[----:B------:R-:W-:Y:S02]  /*4250*/  @P0 MOV R6, R8 ;  /* 0x0000000800060202 */ /* 0x000fe40000000f00 */
[----:B------:R-:W-:Y:S01]  /*4260*/  @P0 R2UR UR4, R0 ;  /* 0x00000000000402ca */ /* 0x000fe200000e0000 */
[----:B------:R-:W-:Y:S01]  /*4270*/  VIADD R0, R12, 0x80 ;  /* 0x000000800c007836 */ /* 0x000fe20000000000 */
[----:B------:R-:W-:Y:S02]  /*4280*/  @P0 LOP3.LUT R8, R9, 0xffff, RZ, 0xc0, !PT ;  /* 0x0000ffff09080812 */ /* 0x000fe400078ec0ff */
[----:B------:R-:W-:Y:S02]  /*4290*/  @P0 R2UR UR6, R6 ;  /* 0x00000000060602ca */ /* 0x000fe400000e0000 */
[----:B------:R-:W-:Y:S02]  /*42a0*/  PRMT R0, RZ, 0x654, R0 ;  /* 0x00000654ff007816 */ /* 0x000fe40000000000 */
[----:B------:R-:W-:Y:S02]  /*42b0*/  @P0 R2UR UR5, R8 ;  /* 0x00000000080502ca */ /* 0x000fe400000e0000 */
[----:B------:R1:W-:Y:S03]  /*42c0*/  SYNCS.ARRIVE.TRANS64.RED.A1T0 RZ, [R0+URZ], RZ ;  /* 0x000000ff00ff79a7 */ /* 0x0003e600081004ff */
[----:B------:R-:W-:Y:S04]  /*42d0*/  @UP1 UMOV UR25, UR4 ;  /* 0x0000000400191c82 */ /* 0x000fe80008000000 */
[----:B------:R-:W-:Y:S04]  /*42e0*/  @UP1 UMOV UR14, UR6 ;  /* 0x00000006000e1c82 */ /* 0x000fe80008000000 */
[----:B------:R-:W-:Y:S01]  /*42f0*/  @UP1 UMOV UR13, UR5 ;  /* 0x00000005000d1c82 */ /* 0x000fe20008000000 */
[----:B------:R-:W-:Y:S05]  /*4300*/  BRA.U !UP0, `(.L_x_75) ;  /* 0x0000000108a47547 */ /* 0x000fea000b800000 */
[----:B------:R-:W-:Y:S02]  /*4310*/  UIMAD.WIDE.U32 UR8, UR13, UR47, URZ ;  /* 0x0000002f0d0872a5 */ /* 0x000fe4000f8e00ff */
[----:B------:R-:W-:Y:S02]  /*4320*/  UIMAD.WIDE.U32 UR10, UR14, UR44, URZ ;  /* 0x0000002c0e0a72a5 */ /* 0x000fe4000f8e00ff */
[----:B------:R-:W-:Y:S02]  /*4330*/  USEL UR4, UR26, UR28, !UP5 ;  /* 0x0000001c1a047287 */ /* 0x000fe4000e800000 */
[----:B------:R-:W-:Y:S02]  /*4340*/  USEL UR7, UR27, UR30, !UP6 ;  /* 0x0000001e1b077287 */ /* 0x000fe4000f000000 */
[----:B--2---:R-:W-:Y:S02]  /*4350*/  UIMAD.WIDE.U32 UR18, UR4, UR16, URZ ;  /* 0x00000010041272a5 */ /* 0x004fe4000f8e00ff */
[----:B------:R-:W-:Y:S01]  /*4360*/  UIMAD.WIDE.U32 UR20, UR7, UR16, URZ ;  /* 0x00000010071472a5 */ /* 0x000fe2000f8e00ff */
[----:B------:R-:W-:Y:S02]  /*4370*/  UMOV UR5, UR9 ;  /* 0x0000000900057c82 */ /* 0x000fe40008000000 */
[----:B------:R-:W-:Y:S03]  /*4380*/  USHF.R.U32.HI UR6, URZ, UR31, UR5 ;  /* 0x0000001fff067299 */ /* 0x000fe60008011605 */
[----:B------:R-:W-:Y:S01]  /*4390*/  UMOV UR5, UR11 ;  /* 0x0000000b00057c82 */ /* 0x000fe20008000000 */
[----:B------:R-:W-:Y:S02]  /*43a0*/  USEL UR6, UR13, UR6, !UP5 ;  /* 0x000000060d067287 */ /* 0x000fe4000e800000 */
[----:B------:R-:W-:Y:S02]  /*43b0*/  USHF.R.U32.HI UR8, URZ, UR45, UR5 ;  /* 0x0000002dff087299 */ /* 0x000fe40008011605 */
[----:B------:R-:W-:Y:S01]  /*43c0*/  UIMAD.WIDE.U32 UR10, UR6, UR16, URZ ;  /* 0x00000010060a72a5 */ /* 0x000fe2000f8e00ff */
[----:B------:R-:W-:Y:S02]  /*43d0*/  UMOV UR5, UR19 ;  /* 0x0000001300057c82 */ /* 0x000fe40008000000 */
[----:B------:R-:W-:Y:S03]  /*43e0*/  @UP4 USHF.R.U32.HI UR4, URZ, UR17, UR5 ;  /* 0x00000011ff044299 */ /* 0x000fe60008011605 */
[----:B------:R-:W-:Y:S01]  /*43f0*/  UMOV UR5, UR21 ;  /* 0x0000001500057c82 */ /* 0x000fe20008000000 */
[----:B------:R-:W-:Y:S02]  /*4400*/  UIMAD UR4, UR40, UR4, URZ ;  /* 0x00000004280472a4 */ /* 0x000fe4000f8e02ff */
[----:B------:R-:W-:Y:S02]  /*4410*/  @UP4 USHF.R.U32.HI UR7, URZ, UR17, UR5 ;  /* 0x00000011ff074299 */ /* 0x000fe40008011605 */
[----:B------:R-:W-:Y:S02]  /*4420*/  USEL UR5, UR14, UR8, !UP6 ;  /* 0x000000080e057287 */ /* 0x000fe4000f000000 */
[----:B------:R-:W-:Y:S02]  /*4430*/  UIMAD UR8, UR40, UR7, URZ ;  /* 0x00000007280872a4 */ /* 0x000fe4000f8e02ff */
[----:B------:R-:W-:Y:S03]  /*4440*/  UISETP.GE.AND UP0, UPT, UR6, UR4, UPT ;  /* 0x000000040600728c */ /* 0x000fe6000bf06270 */
[----:B------:R-:W-:Y:S01]  /*4450*/  UMOV UR4, UR11 ;  /* 0x0000000b00047c82 */ /* 0x000fe20008000000 */
[----:B------:R-:W-:Y:S02]  /*4460*/  UISETP.GE.OR UP0, UPT, UR5, UR8, UP0 ;  /* 0x000000080500728c */ /* 0x000fe40008706670 */
[----:B------:R-:W-:Y:S02]  /*4470*/  USHF.R.U32.HI UR4, URZ, UR17, UR4 ;  /* 0x00000011ff047299 */ /* 0x000fe40008011604 */
[----:B------:R-:W-:Y:S02]  /*4480*/  UIMAD.WIDE.U32 UR8, UR5, UR16, URZ ;  /* 0x00000010050872a5 */ /* 0x000fe4000f8e00ff */
[----:B------:R-:W-:Y:S04]  /*4490*/  USEL UR10, UR6, UR4, !UP4 ;  /* 0x00000004060a7287 */ /* 0x000fe8000e000000 */
[----:B------:R-:W-:Y:S01]  /*44a0*/  UIADD3 UR11, UPT, UPT, -UR10, URZ, URZ ;  /* 0x000000ff0a0b7290 */ /* 0x000fe2000fffe1ff */
[----:B------:R-:W-:Y:S02]  /*44b0*/  @!UP0 UMOV UR4, UR9 ;  /* 0x0000000900048c82 */ /* 0x000fe40008000000 */
[----:B------:R-:W-:Y:S02]  /*44c0*/  @!UP0 USHF.R.U32.HI UR4, URZ, UR17, UR4 ;  /* 0x00000011ff048299 */ /* 0x000fe40008011604 */
[----:B------:R-:W-:Y:S02]  /*44d0*/  UIMAD UR8, UR40, UR11, UR6 ;  /* 0x0000000b280872a4 */ /* 0x000fe4000f8e0206 */
[----:B------:R-:W-:Y:S04]  /*44e0*/  @!UP0 USEL UR4, UR5, UR4, !UP4 ;  /* 0x0000000405048287 */ /* 0x000fe8000e000000 */
[----:B------:R-:W-:Y:S02]  /*44f0*/  @!UP0 UIMAD UR8, UR7, UR8, UR4 ;  /* 0x00000008070882a4 */ /* 0x000fe4000f8e0204 */
[----:B------:R-:W-:Y:S02]  /*4500*/  @!UP0 UIADD3 UR9, UPT, UPT, UR10, -UR4, URZ ;  /* 0x800000040a098290 */ /* 0x000fe4000fffe0ff */
[----:B------:R-:W-:Y:S02]  /*4510*/  UIADD3 UR4, UPT, UPT, -UR5, URZ, URZ ;  /* 0x000000ff05047290 */ /* 0x000fe4000fffe1ff */
[----:B------:R-:W-:Y:S02]  /*4520*/  UIADD3 UR7, UPT, UPT, -UR6, URZ, URZ ;  /* 0x000000ff06077290 */ /* 0x000fe4000fffe1ff */
[----:B------:R-:W-:Y:S02]  /*4530*/  @!UP0 UIMAD UR6, UR9, UR40, UR5 ;  /* 0x00000028090682a4 */ /* 0x000fe4000f8e0205 */
[----:B------:R-:W-:Y:S02]  /*4540*/  UIMAD UR14, UR15, UR4, UR14 ;  /* 0x000000040f0e72a4 */ /* 0x000fe4000f8e020e */
[----:B------:R-:W-:Y:S01]  /*4550*/  UIMAD UR13, UR46, UR7, UR13 ;  /* 0x000000072e0d72a4 */ /* 0x000fe2000f8e020d */
[----:B------:R-:W-:Y:S02]  /*4560*/  @!UP0 UMOV UR5, UR8 ;  /* 0x0000000800058c82 */ /* 0x000fe40008000000 */
[----:B------:R-:W-:Y:S02]  /*4570*/  UIMAD UR14, UR5, UR15, UR14 ;  /* 0x0000000f050e72a4 */ /* 0x000fe4000f8e020e */
[----:B------:R-:W-:Y:S11]  /*4580*/  UIMAD UR13, UR6, UR46, UR13 ;  /* 0x0000002e060d72a4 */ /* 0x000ff6000f8e020d */
[----:B------:R-:W-:Y:S01]  /*4590*/  @!UPT UIADD3 URZ, UPT, UPT, URZ, URZ, URZ ;  /* 0x000000fffffff290 */ /* 0x000fe2000fffe0ff */
.L_x_75:
[----:B------:R-:W3:Y:S01]  /*45a0*/  @!UP2 LDCU.128 UR20, c[0x0][0xb10] ;  /* 0x00016200ff14a7ac */ /* 0x000ee20008000c00 */
[C---:B------:R-:W-:Y:S02]  /*45b0*/  ISETP.NE.U32.AND P1, PT, R4.reuse, RZ, PT ;  /* 0x000000ff0400720c */ /* 0x040fe40003f25070 */
[----:B------:R-:W-:Y:S02]  /*45c0*/  ISETP.NE.U32.AND P0, PT, R4, RZ, PT ;  /* 0x000000ff0400720c */ /* 0x000fe40003f05070 */
[C---:B------:R-:W-:Y:S02]  /*45d0*/  ISETP.NE.AND.EX P1, PT, R5.reuse, RZ, PT, P1 ;  /* 0x000000ff0500720c */ /* 0x040fe40003f25310 */
[----:B------:R-:W-:Y:S01]  /*45e0*/  ISETP.NE.AND.EX P0, PT, R5, RZ, PT, P0 ;  /* 0x000000ff0500720c */ /* 0x000fe20003f05300 */
[----:B------:R-:W4:Y:S01]  /*45f0*/  @!UP2 LDCU UR5, c[0x0][0xb0c] ;  /* 0x00016180ff05a7ac */ /* 0x000f220008000800 */
[----:B------:R-:W-:Y:S02]  /*4600*/  USHF.L.U32 UR11, UR29, 0x6, URZ ;  /* 0x000000061d0b7899 */ /* 0x000fe400080006ff */
[----:B------:R-:W-:Y:S02]  /*4610*/  USHF.L.U32 UR10, UR32, 0x6, URZ ;  /* 0x00000006200a7899 */ /* 0x000fe400080006ff */
[----:B---3--:R-:W-:Y:S07]  /*4620*/  UIMAD.WIDE.U32 UR6, UR14, UR20, URZ ;  /* 0x000000140e0672a5 */ /* 0x008fee000f8e00ff */
[----:B------:R-:W-:Y:S01]  /*4630*/  @!UP2 UMOV UR4, UR7 ;  /* 0x000000070004ac82 */ /* 0x000fe20008000000 */
[----:B----4-:R-:W-:Y:S02]  /*4640*/  @!UP2 UISETP.NE.AND UP0, UPT, UR5, 0x1, UPT ;  /* 0x000000010500a88c */ /* 0x010fe4000bf05270 */
[----:B------:R-:W-:Y:S02]  /*4650*/  @!UP2 USHF.R.U32.HI UR4, URZ, UR21, UR4 ;  /* 0x00000015ff04a299 */ /* 0x000fe40008011604 */
[----:B------:R-:W-:Y:S02]  /*4660*/  UIMAD.WIDE.U32 UR6, UR13, UR23, URZ ;  /* 0x000000170d0672a5 */ /* 0x000fe4000f8e00ff */
[----:B------:R-:W-:Y:S02]  /*4670*/  @!UP2 USEL UR8, UR14, UR4, !UP0 ;  /* 0x000000040e08a287 */ /* 0x000fe4000c000000 */
[----:B------:R-:W-:Y:S03]  /*4680*/  @!UP2 UISETP.NE.AND UP0, UPT, UR22, 0x1, UPT ;  /* 0x000000011600a88c */ /* 0x000fe6000bf05270 */
[----:B------:R-:W-:Y:S02]  /*4690*/  @!UP2 UMOV UR6, UR7 ;  /* 0x000000070006ac82 */ /* 0x000fe40008000000 */
[----:B------:R-:W3:Y:S02]  /*46a0*/  @!UP2 LDCU UR4, c[0x0][0xb20] ;  /* 0x00016400ff04a7ac */ /* 0x000ee40008000800 */
[----:B---3--:R-:W-:Y:S04]  /*46b0*/  @!UP2 USHF.R.U32.HI UR6, URZ, UR4, UR6 ;  /* 0x00000004ff06a299 */ /* 0x008fe80008011606 */
[----:B------:R-:W-:Y:S04]  /*46c0*/  @!UP2 USEL UR6, UR13, UR6, !UP0 ;  /* 0x000000060d06a287 */ /* 0x000fe8000c000000 */
[----:B------:R-:W-:Y:S02]  /*46d0*/  @!UP2 UIADD3 UR4, UPT, UPT, -UR8, UR6, URZ ;  /* 0x000000060804a290 */ /* 0x000fe4000fffe1ff */
[----:B------:R-:W-:Y:S02]  /*46e0*/  @!UP2 UIADD3 UR6, UPT, UPT, UR8, -UR6, URZ ;  /* 0x800000060806a290 */ /* 0x000fe4000fffe0ff */
[----:B------:R-:W-:Y:S02]  /*46f0*/  @!UP2 UIMAD UR14, UR4, UR5, UR14 ;  /* 0x00000005040ea2a4 */ /* 0x000fe4000f8e020e */
[----:B------:R-:W-:Y:S01]  /*4700*/  @!UP2 UIMAD UR13, UR6, UR22, UR13 ;  /* 0x00000016060da2a4 */ /* 0x000fe2000f8e020d */
[----:B------:R-:W-:Y:S11]  /*4710*/  BRA.U UP3, `(.L_x_76) ;  /* 0x0000000103107547 */ /* 0x000ff6000b800000 */
[----:B------:R-:W-:Y:S04]  /*4720*/  MOV R6, UR33 ;  /* 0x0000002100067c02 */ /* 0x000fe80008000f00 */
[----:B------:R-:W-:Y:S04]  /*4730*/  SHF.L.U32 R6, R6, 0x1f, RZ ;  /* 0x0000001f06067819 */ /* 0x000fe800000006ff */
[----:B------:R-:W3:Y:S02]  /*4740*/  SYNCS.PHASECHK.TRANS64.TRYWAIT P2, [UR24+0x68], R6 ;  /* 0x00006806ff0075a7 */ /* 0x000ee40008041118 */
[----:B---3--:R-:W-:Y:S05]  /*4750*/  @!P2 BRA `(.L_x_77) ;  /* 0x00000034004ca947 */ /* 0x008fea0003800000 */
.L_x_76:
[----:B------:R-:W-:Y:S05]  /*4760*/  @!P1 BRA `(.L_x_78) ;  /* 0x0000000000309947 */ /* 0x000fea0003800000 */
[----:B------:R-:W-:Y:S01]  /*4770*/  ISETP.NE.U32.AND P1, PT, R2, RZ, PT ;  /* 0x000000ff0200720c */ /* 0x000fe20003f25070 */
[----:B------:R-:W3:Y:S01]  /*4780*/  LDCU.64 UR4, c[0x0][0x358] ;  /* 0x00006b00ff0477ac */ /* 0x000ee20008000a00 */
[----:B------:R-:W-:Y:S02]  /*4790*/  IMAD.MOV.U32 R45, RZ, RZ, 0x1 ;  /* 0x00000001ff2d7424 */ /* 0x000fe400078e00ff */
[----:B------:R-:W-:Y:S11]  /*47a0*/  ISETP.NE.AND.EX P1, PT, R3, RZ, PT, P1 ;  /* 0x000000ff0300720c */ /* 0x000ff60003f25310 */
[----:B------:R-:W-:Y:S02]  /*47b0*/  @!UPT UIADD3 URZ, UPT, UPT, URZ, URZ, URZ ;  /* 0x000000fffffff290 */ /* 0x000fe4000fffe0ff */
[----:B------:R-:W4:Y:S01]  /*47c0*/  @P1 LDC.64 R8, c[0x0][0x888] ;  /* 0x00022200ff081b82 */ /* 0x000f220000000a00 */
[----:B-1----:R-:W-:Y:S04]  /*47d0*/  @P1 IMAD R0, R4, UR36, RZ ;  /* 0x0000002404001c24 */ /* 0x002fe8000f8e02ff */
[----:B----4-:R-:W-:Y:S04]  /*47e0*/  @P1 IMAD.WIDE R8, R0, 0x4, R8 ;  /* 0x0000000400081825 */ /* 0x010fe800078e0208 */
[----:B------:R-:W-:Y:S01]  /*47f0*/  HFMA2 R0, -RZ, RZ, 0, 5.9604644775390625e-08 ;  /* 0x00000001ff007431 */ /* 0x000fe200000001ff */
[----:B---3-5:R3:W5:Y:S04]  /*4800*/  @P1 LDG.E R26, desc[UR4][R8.64] ;  /* 0x00000004081a1981 */ /* 0x028768000c1e1900 */
[----:B------:R-:W-:Y:S01]  /*4810*/  @!P1 PRMT R45, R0, 0x7610, R45 ;  /* 0x00007610002d9816 */ /* 0x000fe2000000002d */
[----:B---3--:R-:W4:Y:S06]  /*4820*/  @!P1 LDC R26, c[0x0][0x880] ;  /* 0x00022000ff1a9b82 */ /* 0x008f2c0000000800 */
.L_x_78:
[----:B----45:R-:W-:Y:S01]  /*4830*/  @!P0 FSETP.EQ.AND P1, PT, R26, RZ, PT ;  /* 0x000000ff1a00820b */ /* 0x030fe20003f22000 */
[----:B------:R-:W-:Y:S01]  /*4840*/  @!UPT UIADD3 URZ, UPT, UPT, URZ, URZ, URZ ;  /* 0x000000fffffff290 */ /* 0x000fe2000fffe0ff */
[----:B------:R-:W-:Y:S11]  /*4850*/  @!P0 BRA `(.L_x_79) ;  /* 0x0000000000188947 */ /* 0x000ff60003800000 */
[----:B------:R-:W-:Y:S02]  /*4860*/  LOP3.LUT P0, RZ, R45, 0xff, RZ, 0xc0, !PT ;  /* 0x000000ff2dff7812 */ /* 0x000fe4000780c0ff */
[----:B------:R-:W-:Y:S04]  /*4870*/  ISETP.NE.U32.AND P1, PT, R2, RZ, PT ;  /* 0x000000ff0200720c */ /* 0x000fe80003f25070 */
[----:B------:R-:W-:Y:S04]  /*4880*/  ISETP.NE.AND.EX P1, PT, R3, RZ, PT, P1 ;  /* 0x000000ff0300720c */ /* 0x000fe80003f25310 */
[----:B------:R-:W-:Y:S03]  /*4890*/  PLOP3.LUT P1, PT, P1, PT, PT, 0x8, 0x80 ;  /* 0x000000000080781c */ /* 0x000fe60000f2e170 */
[----:B------:R-:W-:Y:S11]  /*48a0*/  @P0 FSETP.EQ.AND P1, PT, R26, RZ, PT ;  /* 0x000000ff1a00020b */ /* 0x000ff60003f22000 */
[----:B------:R-:W-:Y:S02]  /*48b0*/  @!UPT UIADD3 URZ, UPT, UPT, URZ, URZ, URZ ;  /* 0x000000fffffff290 */ /* 0x000fe4000fffe0ff */
.L_x_79:
[----:B------:R-:W-:Y:S01]  /*48c0*/  ULEA UR4, UR12, UR24, 0x3 ;  /* 0x000000180c047291 */ /* 0x000fe2000f8e18ff */
[----:B------:R-:W-:Y:S02]  /*48d0*/  SHF.L.U32 R9, R15, 0x1f, RZ ;  /* 0x0000001f0f097819 */ /* 0x000fe400000006ff */
[----:B------:R-:W-:Y:S04]  /*48e0*/  ELECT P0, URZ, PT ;  /* 0x0000000000ff782f */ /* 0x000fe80003800000 */
[----:B------:R-:W-:Y:S02]  /*48f0*/  PLOP3.LUT P1, PT, P1, P0, PT, 0xf2, 0x2f ;  /* 0x00000000002f781c */ /* 0x000fe40000f21e72 */
[----:B------:R-:W3:Y:S11]  /*4900*/  SYNCS.PHASECHK.TRANS64.TRYWAIT P2, [UR4+0x48], R9 ;  /* 0x00004809ff0075a7 */ /* 0x000ef60008041104 */
[----:B------:R-:W-:Y:S05]  /*4910*/  @!P1 IADD3 R8, P0, PT, R16, 0x580, RZ ;  /* 0x0000058010089810 */ /* 0x000fea0007f1e0ff */
[----:B-1----:R-:W-:Y:S01]  /*4920*/  @!P1 IMAD.X R6, RZ, RZ, R17, P0 ;  /* 0x000000ffff069224 */ /* 0x002fe200000e0611 */
[----:B---3--:R-:W-:Y:S07]  /*4930*/  @!P2 BRA `(.L_x_80) ;  /* 0x0000003000eca947 */ /* 0x008fee0003800000 */
.L_x_149:
[----:B------:R-:W-:Y:S01]  /*4940*/  @!P1 R2UR UR7, R6 ;  /* 0x00000000060792ca */ /* 0x000fe200000e0000 */
[----:B------:R-:W-:Y:S01]  /*4950*/  UIADD3 UR5, UPT, UPT, UR12, 0x1, URZ ;  /* 0x000000010c057890 */ /* 0x000fe2000fffe0ff */
[----:B------:R-:W-:Y:S01]  /*4960*/  @!P1 R2UR UR6, R8 ;  /* 0x00000000080692ca */ /* 0x000fe200000e0000 */
[----:B------:R-:W-:Y:S01]  /*4970*/  UIADD3 UR9, UPT, UPT, UR4, 0x30, URZ ;  /* 0x0000003004097890 */ /* 0x000fe2000fffe0ff */
[----:B------:R-:W-:Y:S01]  /*4980*/  @!P1 IMAD.MOV.U32 R6, RZ, RZ, 0x1000 ;  /* 0x00001000ff069424 */ /* 0x000fe200078e00ff */
[----:B------:R-:W-:Y:S01]  /*4990*/  UISETP.NE.AND UP0, UPT, UR5, 0x3, UPT ;  /* 0x000000030500788c */ /* 0x000fe2000bf05270 */
[----:B------:R-:W-:Y:S01]  /*49a0*/  VIADD R14, R14, 0x1 ;  /* 0x000000010e0e7836 */ /* 0x000fe20000000000 */
[----:B------:R-:W-:Y:S01]  /*49b0*/  UMOV UR22, 0x0 ;  /* 0x0000000000167882 */ /* 0x000fe20000000000 */
[----:B------:R-:W-:Y:S01]  /*49c0*/  UMOV UR23, 0x10000000 ;  /* 0x1000000000177882 */ /* 0x000fe20000000000 */
[----:B------:R-:W-:Y:S04]  /*49d0*/  UPRMT UR20, UR54, 0x654, UR9 ;  /* 0x0000065436147896 */ /* 0x000fe80008000009 */
[----:B-1----:R-:W-:Y:S01]  /*49e0*/  IMAD.U32 R9, RZ, RZ, UR7 ;  /* 0x00000007ff097e24 */ /* 0x002fe2000f8e00ff */
[----:B------:R-:W-:Y:S01]  /*49f0*/  USEL UR7, URZ, 0x1, UP0 ;  /* 0x00000001ff077887 */ /* 0x000fe20008000000 */
[----:B------:R-:W-:Y:S01]  /*4a00*/  IMAD.U32 R8, RZ, RZ, UR6 ;  /* 0x00000006ff087e24 */ /* 0x000fe2000f8e00ff */
[----:B------:R-:W-:Y:S02]  /*4a10*/  USEL UR6, UR5, URZ, UP0 ;  /* 0x000000ff05067287 */ /* 0x000fe40008000000 */
[----:B------:R-:W-:Y:S01]  /*4a20*/  VOTEU.ALL UP0, P1 ;  /* 0x0000000000ff7886 */ /* 0x000fe20000800000 */
[----:B------:R-:W-:Y:S02]  /*4a30*/  @!P1 R2UR UR19, R9 ;  /* 0x00000000091392ca */ /* 0x000fe400000e0000 */
[----:B------:R-:W-:Y:S02]  /*4a40*/  @!P1 R2UR UR18, R8 ;  /* 0x00000000081292ca */ /* 0x000fe400000e0000 */
[----:B------:R-:W-:Y:S01]  /*4a50*/  @!UP0 ULEA UR5, UR12, UR24, 0xc ;  /* 0x000000180c058291 */ /* 0x000fe2000f8e60ff */
[----:B------:R-:W-:Y:S02]  /*4a60*/  LOP3.LUT R15, R15, UR7, RZ, 0x3c, !PT ;  /* 0x000000070f0f7c12 */ /* 0x000fe4000f8e3cff */
[----:B------:R-:W-:Y:S01]  /*4a70*/  UMOV UR12, UR36 ;  /* 0x00000024000c7c82 */ /* 0x000fe20008000000 */
[----:B------:R-:W-:Y:S01]  /*4a80*/  @!UP0 UIADD3 UR8, UPT, UPT, UR5, 0x200, URZ ;  /* 0x0000020005088890 */ /* 0x000fe2000fffe0ff */
[----:B------:R-:W-:Y:S01]  /*4a90*/  SHF.L.U32 R0, R15, 0x1f, RZ ;  /* 0x0000001f0f007819 */ /* 0x000fe200000006ff */
[----:B------:R-:W-:Y:S01]  /*4aa0*/  VOTEU.ALL UP0, P1 ;  /* 0x0000000000ff7886 */ /* 0x000fe20000800000 */
[----:B------:R-:W-:Y:S06]  /*4ab0*/  ULEA UR5, UR6, UR24, 0x3 ;  /* 0x0000001806057291 */ /* 0x000fec000f8e18ff */
[----:B------:R1:W-:Y:S01]  /*4ac0*/  @!UP0 UTMALDG.3D [UR8], [UR18], desc[UR22] ;  /* 0x00001608120085b4 */ /* 0x0003e20008011000 */
[----:B------:R1:W-:Y:S01]  /*4ad0*/  @!P1 SYNCS.ARRIVE.TRANS64.RED.A0TR RZ, [UR4+0x30], R6 ;  /* 0x00003006ffff99a7 */ /* 0x0003e20008300404 */
[----:B------:R-:W-:Y:S01]  /*4ae0*/  SYNCS.ARRIVE.TRANS64.RED.A1T0 RZ, [UR20], RZ ;  /* 0x000000ffffff79a7 */ /* 0x000fe20008100414 */
[----:B------:R-:W3:Y:S02]  /*4af0*/  SYNCS.PHASECHK.TRANS64.TRYWAIT P0, [UR5+0x48], R0 ;  /* 0x00004800ff0075a7 */ /* 0x000ee40008001105 */
[----:B-1-3--:R-:W-:Y:S05]  /*4b00*/  @!P0 BRA `(.L_x_81) ;  /* 0x0000003000908947 */ /* 0x00afea0003800000 */
.L_x_151:
[----:B------:R-:W-:Y:S01]  /*4b10*/  UIADD3 UR9, UPT, UPT, UR5, 0x30, URZ ;  /* 0x0000003005097890 */ /* 0x000fe2000fffe0ff */
[----:B-1----:R-:W-:Y:S01]  /*4b20*/  @!P1 IADD3 R6, P0, PT, R16, 0x580, RZ ;  /* 0x0000058010069810 */ /* 0x002fe20007f1e0ff */
[----:B------:R-:W-:Y:S01]  /*4b30*/  UPLOP3.LUT UP3, UPT, UPT, UPT, UPT, 0x80, 0x8 ;  /* 0x000000000008789c */ /* 0x000fe20003f6f070 */
[----:B------:R-:W-:Y:S01]  /*4b40*/  R2UR UR23, R47 ;  /* 0x000000002f1772ca */ /* 0x000fe200000e0000 */
[----:B------:R-:W-:Y:S01]  /*4b50*/  UMOV UR20, 0x0 ;  /* 0x0000000000147882 */ /* 0x000fe20000000000 */
[----:B------:R-:W-:Y:S01]  /*4b60*/  @!P1 R2UR UR7, R6 ;  /* 0x00000000060792ca */ /* 0x000fe200000e0000 */
[----:B------:R-:W-:Y:S01]  /*4b70*/  @!P1 IMAD.X R0, RZ, RZ, R17, P0 ;  /* 0x000000ffff009224 */ /* 0x000fe200000e0611 */
[----:B------:R-:W-:Y:S01]  /*4b80*/  UMOV UR21, 0x10000000 ;  /* 0x1000000000157882 */ /* 0x000fe20000000000 */
[----:B------:R-:W-:Y:S01]  /*4b90*/  UMOV UR12, UR36 ;  /* 0x00000024000c7c82 */ /* 0x000fe20008000000 */
[----:B------:R-:W-:Y:S01]  /*4ba0*/  VOTEU.ALL UP0, P1 ;  /* 0x0000000000ff7886 */ /* 0x000fe20000800000 */
[----:B------:R-:W-:Y:S01]  /*4bb0*/  R2UR UR22, R48 ;  /* 0x00000000301672ca */ /* 0x000fe200000e0000 */
[----:B------:R-:W-:Y:S01]  /*4bc0*/  UMOV UR36, UR25 ;  /* 0x0000001900247c82 */ /* 0x000fe20008000000 */
[----:B------:R-:W-:Y:S02]  /*4bd0*/  @!P1 R2UR UR4, R0 ;  /* 0x00000000000492ca */ /* 0x000fe400000e0000 */
[----:B------:R-:W-:Y:S01]  /*4be0*/  @!UP0 UIADD3 UR10, UPT, UPT, UR10, 0x20, URZ ;  /* 0x000000200a0a8890 */ /* 0x000fe2000fffe0ff */
[C---:B------:R-:W-:Y:S01]  /*4bf0*/  ISETP.NE.AND P0, PT, R14.reuse, 0x2, PT ;  /* 0x000000020e00780c */ /* 0x040fe20003f05270 */
[----:B------:R-:W-:Y:S02]  /*4c00*/  UIADD3 UR32, UPT, UPT, UR13, UR23, URZ ;  /* 0x000000170d207290 */ /* 0x000fe4000fffe0ff */
[----:B------:R-:W-:Y:S01]  /*4c10*/  IMAD.U32 R8, RZ, RZ, UR7 ;  /* 0x00000007ff087e24 */ /* 0x000fe2000f8e00ff */
[----:B------:R-:W-:Y:S02]  /*4c20*/  SEL R0, RZ, 0x1, P0 ;  /* 0x00000001ff007807 */ /* 0x000fe40000000000 */
[----:B------:R-:W-:Y:S02]  /*4c30*/  SEL R14, R14, RZ, P0 ;  /* 0x000000ff0e0e7207 */ /* 0x000fe40000000000 */
[----:B------:R-:W-:Y:S01]  /*4c40*/  @!P1 R2UR UR18, R8 ;  /* 0x00000000081292ca */ /* 0x000fe200000e0000 */
[----:B------:R-:W-:Y:S01]  /*4c50*/  UIADD3 UR29, UPT, UPT, UR14, UR22, URZ ;  /* 0x000000160e1d7290 */ /* 0x000fe2000fffe0ff */
[----:B------:R-:W-:Y:S01]  /*4c60*/  IMAD.U32 R9, RZ, RZ, UR4 ;  /* 0x00000004ff097e24 */ /* 0x000fe2000f8e00ff */
[----:B------:R-:W-:Y:S01]  /*4c70*/  @!UP0 ULEA UR4, UR6, UR24, 0xc ;  /* 0x0000001806048291 */ /* 0x000fe2000f8e60ff */
[----:B------:R-:W-:Y:S03]  /*4c80*/  LOP3.LUT R13, R13, R0, RZ, 0x3c, !PT ;  /* 0x000000000d0d7212 */ /* 0x000fe600078e3cff */
[----:B------:R-:W-:Y:S01]  /*4c90*/  @!P1 R2UR UR19, R9 ;  /* 0x00000000091392ca */ /* 0x000fe200000e0000 */
[----:B------:R-:W-:Y:S01]  /*4ca0*/  @!UP0 UIADD3 UR8, UPT, UPT, UR4, 0x200, URZ ;  /* 0x0000020004088890 */ /* 0x000fe2000fffe0ff */
[----:B------:R-:W-:Y:S01]  /*4cb0*/  VOTEU.ALL UP0, P1 ;  /* 0x0000000000ff7886 */ /* 0x000fe20000800000 */
[----:B------:R-:W-:Y:S10]  /*4cc0*/  UPRMT UR4, UR54, 0x654, UR9 ;  /* 0x0000065436047896 */ /* 0x000ff40008000009 */
[----:B------:R1:W-:Y:S01]  /*4cd0*/  @!UP0 UTMALDG.3D [UR8], [UR18], desc[UR20] ;  /* 0x00001408120085b4 */ /* 0x0003e20008011000 */
[----:B------:R3:W-:Y:S01]  /*4ce0*/  @!P1 SYNCS.ARRIVE.TRANS64.RED.A0TR RZ, [UR5+0x30], R7 ;  /* 0x00003007ffff99a7 */ /* 0x0007e20008300405 */
[----:B------:R-:W-:Y:S01]  /*4cf0*/  SYNCS.ARRIVE.TRANS64.RED.A1T0 RZ, [UR4], RZ ;  /* 0x000000ffffff79a7 */ /* 0x000fe20008100404 */
[----:B------:R-:W-:Y:S04]  /*4d00*/  UIADD3 UR4, UPT, UPT, UR6, 0x1, URZ ;  /* 0x0000000106047890 */ /* 0x000fe8000fffe0ff */
[----:B------:R-:W-:Y:S04]  /*4d10*/  UISETP.NE.AND UP0, UPT, UR4, 0x3, UPT ;  /* 0x000000030400788c */ /* 0x000fe8000bf05270 */
[----:B------:R-:W-:Y:S06]  /*4d20*/  USEL UR5, URZ, 0x1, UP0 ;  /* 0x00000001ff057887 */ /* 0x000fec0008000000 */
[----:B------:R-:W-:Y:S01]  /*4d30*/  LOP3.LUT R15, R15, UR5, RZ, 0x3c, !PT ;  /* 0x000000050f0f7c12 */ /* 0x000fe2000f8e3cff */
[----:B-1----:R-:W-:Y:S01]  /*4d40*/  USEL UR12, UR4, URZ, UP0 ;  /* 0x000000ff040c7287 */ /* 0x002fe20008000000 */
[----:B------:R-:W-:Y:S11]  /*4d50*/  BRA.U UP1, `(.L_x_82) ;  /* 0xfffffff101f07547 */ /* 0x000ff6000b83ffff */
[----:B------:R-:W-:Y:S01]  /*4d60*/  UIADD3 UR24, UPT, UPT, UR24, 0x48, URZ ;  /* 0x0000004818187890 */ /* 0x000fe2000fffe0ff */
[----:B------:R-:W-:-:S03]  /*4d70*/  SHF.L.U32 R2, R15, 0x1f, RZ ;  /* 0x0000001f0f027819 */ /* 0x000fc600000006ff */
[----:B------:R-:W-:-:S09]  /*4d80*/  ULEA UR4, UR12, UR24, 0x3 ;  /* 0x000000180c047291 */ /* 0x000fd2000f8e18ff */
[----:B------:R-:W1:Y:S02]  /*4d90*/  SYNCS.PHASECHK.TRANS64.TRYWAIT P0, [UR4], R2 ;  /* 0x00000002ff0075a7 */ /* 0x000e640008001104 */
[----:B-1----:R-:W-:Y:S05]  /*4da0*/  @!P0 BRA `(.L_x_83) ;  /* 0x0000003000008947 */ /* 0x002fea0003800000 */
.L_x_153:
        /* <DEDUP_REMOVED lines=9> */
.L_x_155:
        /* <DEDUP_REMOVED lines=8> */
.L_x_85:
[----:B-1----:R1:W4:Y:S02]  /*4ec0*/  SYNCS.PHASECHK.TRANS64.TRYWAIT P0, [R0+URZ], R2 ;  /* 0x00000002000075a7 */ /* 0x00232400080011ff */
[----:B----4-:R-:W-:Y:S05]  /*4ed0*/  @!P0 NANOSLEEP.SYNCS 0x989680 ;  /* 0x009896800000895d */ /* 0x010fea0003900000 */
[----:B------:R-:W4:Y:S02]  /*4ee0*/  @!P0 SYNCS.PHASECHK.TRANS64 P0, [R0+URZ], R2 ;  /* 0x00000002000085a7 */ /* 0x000f2400080010ff */
[----:B--2-4-:R-:W-:Y:S05]  /*4ef0*/  @P0 EXIT ;  /* 0x000000000000094d */ /* 0x014fea0003800000 */
[----:B------:R-:W-:Y:S05]  /*4f00*/  BRA `(.L_x_85) ;  /* 0xfffffffc00ec7947 */ /* 0x000fea000383ffff */
.L_x_73:
[----:B------:R-:W-:-:S06]  /*4f10*/  UISETP.GE.AND UP0, UPT, UR22, 0x4, UPT ;  /* 0x000000041600788c */ /* 0x000fcc000bf06270 */
[----:B------:R-:W-:-:S13]  /*4f20*/  PLOP3.LUT P0, PT, PT, PT, UP0, 0x80, 0x8 ;  /* 0x000000000008781c */ /* 0x000fda0003f0f008 */
[----:B-1----:R-:W-:Y:S05]  /*4f30*/  @!P0 EXIT ;  /* 0x000000000000894d */ /* 0x002fea0003800000 */
[----:B------:R-:W-:Y:S01]  /*4f40*/  BAR.SYNC.DEFER_BLOCKING 0x6, 0xa0 ;  /* 0x0182800000007b1d */ /* 0x000fe20000010000 */
[C---:B------:R-:W-:Y:S01]  /*4f50*/  IMAD.SHL.U32 R3, R55.reuse, 0x20, RZ ;  /* 0x0000002037037824 */ /* 0x040fe200078e00ff */
[C---:B------:R-:W-:Y:S01]  /*4f60*/  LOP3.LUT P0, RZ, R55.reuse, 0x4, RZ, 0xc0, !PT ;  /* 0x0000000437ff7812 */ /* 0x040fe2000780c0ff */
[C---:B------:R-:W-:Y:S01]  /*4f70*/  IMAD.SHL.U32 R2, R55.reuse, 0x10, RZ ;  /* 0x0000001037027824 */ /* 0x040fe200078e00ff */
[----:B------:R-:W-:Y:S01]  /*4f80*/  CS2R R52, SRZ ;  /* 0x0000000000347805 */ /* 0x000fe2000001ff00 */
[----:B------:R-:W-:Y:S01]  /*4f90*/  IMAD.SHL.U32 R44, R55, 0x4, RZ ;  /* 0x00000004372c7824 */ /* 0x000fe200078e00ff */
[----:B------:R-:W-:Y:S01]  /*4fa0*/  UMOV UR44, 0x400 ;  /* 0x00000400002c7882 */ /* 0x000fe20000000000 */
[----:B------:R-:W1:Y:S01]  /*4fb0*/  LDCU.64 UR4, c[0x0][0x890] ;  /* 0x00011200ff0477ac */ /* 0x000e620008000a00 */
[----:B------:R-:W2:Y:S01]  /*4fc0*/  LDC.64 R42, c[0x0][0x8b0] ;  /* 0x00022c00ff2a7b82 */ /* 0x000ea20000000a00 */
[----:B------:R-:W-:Y:S01]  /*4fd0*/  LOP3.LUT R4, R3, 0xc0, RZ, 0xc0, !PT ;  /* 0x000000c003047812 */ /* 0x000fe200078ec0ff */
[----:B------:R-:W-:Y:S01]  /*4fe0*/  IMAD.U32 R23, R55, 0x10000, RZ ;  /* 0x0001000037177824 */ /* 0x000fe200078e00ff */
[----:B------:R-:W-:Y:S01]  /*4ff0*/  ULEA UR44, UR54, UR44, 0x18 ;  /* 0x0000002c362c7291 */ /* 0x000fe2000f8ec0ff */
[----:B------:R-:W-:Y:S01]  /*5000*/  LOP3.LUT R2, R2, 0x600, RZ, 0xc0, !PT ;  /* 0x0000060002027812 */ /* 0x000fe200078ec0ff */
[----:B------:R-:W-:Y:S01]  /*5010*/  IMAD.MOV.U32 R54, RZ, RZ, 0x10 ;  /* 0x00000010ff367424 */ /* 0x000fe200078e00ff */
[----:B------:R-:W-:Y:S01]  /*5020*/  LOP3.LUT R44, R4, 0x18, R44, 0xf8, !PT ;  /* 0x00000018042c7812 */ /* 0x000fe200078ef82c */
[----:B------:R-:W-:Y:S01]  /*5030*/  IMAD.MOV.U32 R22, RZ, RZ, RZ ;  /* 0x000000ffff167224 */ /* 0x000fe200078e00ff */
[----:B------:R-:W3:Y:S01]  /*5040*/  LDC.64 R40, c[0x0][0x8a8] ;  /* 0x00022a00ff287b82 */ /* 0x000ee20000000a00 */
[----:B------:R-:W-:Y:S01]  /*5050*/  SHF.R.U32.HI R4, RZ, 0x1, R55 ;  /* 0x00000001ff047819 */ /* 0x000fe20000011637 */
[----:B------:R-:W-:Y:S01]  /*5060*/  IMAD.MOV.U32 R51, RZ, RZ, RZ ;  /* 0x000000ffff337224 */ /* 0x000fe200078e00ff */
[----:B------:R-:W-:Y:S01]  /*5070*/  LOP3.LUT R2, R2, 0x20, R3, 0xf8, !PT ;  /* 0x0000002002027812 */ /* 0x000fe200078ef803 */
[----:B------:R-:W4:Y:S01]  /*5080*/  LDCU UR63, c[0x0][0x370] ;  /* 0x00006e00ff3f77ac */ /* 0x000f220008000800 */
[----:B------:R-:W-:-:S02]  /*5090*/  LOP3.LUT R23, R23, 0x600000, RZ, 0xc0, !PT ;  /* 0x0060000017177812 */ /* 0x000fc400078ec0ff */
[----:B------:R-:W-:Y:S01]  /*50a0*/  LOP3.LUT R44, R44, 0x8, R4, 0x78, !PT ;  /* 0x000000082c2c7812 */ /* 0x000fe200078e7804 */
[----:B------:R-:W4:Y:S01]  /*50b0*/  LDS R0, [UR44+0x120] ;  /* 0x0001202cff007984 */ /* 0x000f220008000800 */
[----:B-1----:R-:W-:Y:S01]  /*50c0*/  IMAD.U32 R57, RZ, RZ, UR4 ;  /* 0x00000004ff397e24 */ /* 0x002fe2000f8e00ff */
[----:B------:R-:W-:Y:S01]  /*50d0*/  UIADD3 UR4, UPT, UPT, UR44, 0x200, URZ ;  /* 0x000002002c047890 */ /* 0x000fe2000fffe0ff */
[----:B------:R-:W-:Y:S01]  /*50e0*/  LOP3.LUT R2, R2, 0x100, R3, 0xf8, !PT ;  /* 0x0000010002027812 */ /* 0x000fe200078ef803 */
[----:B------:R-:W-:Y:S01]  /*50f0*/  IMAD.U32 R56, RZ, RZ, UR5 ;  /* 0x00000005ff387e24 */ /* 0x000fe2000f8e00ff */
[----:B------:R-:W-:Y:S01]  /*5100*/  LOP3.LUT R55, R55, 0x60, RZ, 0xc0, !PT ;  /* 0x0000006037377812 */ /* 0x000fe200078ec0ff */
[----:B------:R-:W1:Y:S01]  /*5110*/  LDCU UR41, c[0x0][0xb0c] ;  /* 0x00016180ff2977ac */ /* 0x000e620008000800 */
[----:B------:R-:W-:Y:S01]  /*5120*/  LOP3.LUT R44, R2, R44, RZ, 0xfc, !PT ;  /* 0x0000002c022c7212 */ /* 0x000fe200078efcff */
[----:B------:R-:W-:Y:S01]  /*5130*/  IMAD.U32 R59, RZ, RZ, UR4 ;  /* 0x00000004ff3b7e24 */ /* 0x000fe2000f8e00ff */
[----:B------:R-:W-:Y:S01]  /*5140*/  SEL R54, R54, 0xfffffff0, !P0 ;  /* 0xfffffff036367807 */ /* 0x000fe20004000000 */
[----:B------:R-:W1:Y:S01]  /*5150*/  LDCU UR39, c[0x0][0xb30] ;  /* 0x00016600ff2777ac */ /* 0x000e620008000800 */
[----:B------:R-:W1:Y:S01]  /*5160*/  LDCU.64 UR60, c[0x0][0x888] ;  /* 0x00011100ff3c77ac */ /* 0x000e620008000a00 */
[----:B------:R-:W1:Y:S01]  /*5170*/  LDCU.64 UR42, c[0x0][0xb28] ;  /* 0x00016500ff2a77ac */ /* 0x000e620008000a00 */
[----:B------:R-:W1:Y:S01]  /*5180*/  LDCU.128 UR56, c[0x0][0xb10] ;  /* 0x00016200ff3877ac */ /* 0x000e620008000c00 */
[----:B------:R-:W1:Y:S01]  /*5190*/  LDCU UR62, c[0x0][0x374] ;  /* 0x00006e80ff3e77ac */ /* 0x000e620008000800 */
[----:B------:R-:W-:Y:S01]  /*51a0*/  UMOV UR55, 0x1 ;  /* 0x0000000100377882 */ /* 0x000fe20000000000 */
[----:B------:R-:W-:Y:S01]  /*51b0*/  UMOV UR46, URZ ;  /* 0x000000ff002e7c82 */ /* 0x000fe20008000000 */
[----:B------:R-:W-:Y:S01]  /*51c0*/  UMOV UR53, URZ ;  /* 0x000000ff00357c82 */ /* 0x000fe20008000000 */
[----:B------:R-:W-:Y:S01]  /*51d0*/  UMOV UR52, URZ ;  /* 0x000000ff00347c82 */ /* 0x000fe20008000000 */
[----:B-1234-:R-:W-:-:S07]  /*51e0*/  IMAD.IADD R23, R0, 0x1, R23 ;  /* 0x0000000100177824 */ /* 0x01efce00078e0217 */
.L_x_116:
[C---:B------:R-:W-:Y:S02]  /*51f0*/  LEA R0, R51.reuse, UR44, 0x3 ;  /* 0x0000002c33007c11 */ /* 0x040fe4000f8e18ff */
[----:B------:R-:W-:Y:S02]  /*5200*/  SHF.L.U32 R2, R52, 0x1f, RZ ;  /* 0x0000001f34027819 */ /* 0x000fe400000006ff */
[----:B-1----:R-:W-:Y:S02]  /*5210*/  LEA R4, R51, UR44, 0x4 ;  /* 0x0000002c33047c11 */ /* 0x002fe4000f8e20ff */
[----:B------:R-:W1:Y:S02]  /*5220*/  SYNCS.PHASECHK.TRANS64.TRYWAIT P0, [R0+URZ+0x70], R2 ;  /* 0x00007002000075a7 */ /* 0x000e6400080011ff */
[----:B-1----:R-:W-:Y:S05]  /*5230*/  @!P0 BRA `(.L_x_86) ;  /* 0x0000002c000c8947 */ /* 0x002fea0003800000 */
.L_x_156:
[----:B------:R-:W-:Y:S01]  /*5240*/  R2UR UR7, R58 ;  /* 0x000000003a0772ca */ /* 0x000fe200000e0000 */
[----:B------:R-:W2:Y:S01]  /*5250*/  LDS.128 R4, [R4+0x100] ;  /* 0x0001000004047984 */ /* 0x000ea20000000c00 */
[----:B-1----:R-:W-:Y:S01]  /*5260*/  VIADD R0, R0, 0x80 ;  /* 0x0000008000007836 */ /* 0x002fe20000000000 */
[----:B------:R-:W-:Y:S04]  /*5270*/  UISETP.GE.AND UP0, UPT, UR40, 0x1, UPT ;  /* 0x000000012800788c */ /* 0x000fe8000bf06270 */
[----:B------:R-:W-:Y:S01]  /*5280*/  PRMT R0, RZ, 0x654, R0 ;  /* 0x00000654ff007816 */ /* 0x000fe20000000000 */
[----:B------:R-:W-:Y:S01]  /*5290*/  @!PT LDS RZ, [RZ] ;  /* 0x00000000fffff984 */ /* 0x000fe20000000800 */
[----:B------:R-:W-:Y:S01]  /*52a0*/  @!PT LDS RZ, [RZ] ;  /* 0x00000000fffff984 */ /* 0x000fe20000000800 */
[----:B------:R-:W-:Y:S01]  /*52b0*/  @!PT LDS RZ, [RZ] ;  /* 0x00000000fffff984 */ /* 0x000fe20000000800 */
[----:B------:R-:W-:Y:S01]  /*52c0*/  @!PT LDS RZ, [RZ] ;  /* 0x00000000fffff984 */ /* 0x000fe20000000800 */
[----:B------:R1:W-:Y:S06]  /*52d0*/  MEMBAR.ALL.CTA ;  /* 0x0000000000007992 */ /* 0x0003ec0000008000 */
[----:B-1----:R-:W1:Y:S02]  /*52e0*/  FENCE.VIEW.ASYNC.S ;  /* 0x00000000000073c6 */ /* 0x002e640000000000 */
[----:B-1----:R1:W-:Y:S01]  /*52f0*/  SYNCS.ARRIVE.TRANS64.RED.A1T0 RZ, [R0+URZ], RZ ;  /* 0x000000ff00ff79a7 */ /* 0x0023e200081004ff */
[----:B--2---:R-:W-:Y:S11]  /*5300*/  LOP3.LUT P0, RZ, R6, 0x1, RZ, 0xc0, !PT ;  /* 0x0000000106ff7812 */ /* 0x004ff6000780c0ff */
[----:B------:R-:W-:Y:S02]  /*5310*/  @!UPT UIADD3 URZ, UPT, UPT, URZ, URZ, URZ ;  /* 0x000000fffffff290 */ /* 0x000fe4000fffe0ff */
[----:B------:R-:W-:Y:S01]  /*5320*/  VOTEU.ANY UP1, P0 ;  /* 0x0000000000ff7886 */ /* 0x000fe20000020100 */
[----:B------:R-:W-:Y:S01]  /*5330*/  PLOP3.LUT P0, PT, PT, PT, UP1, 0x80, 0x8 ;  /* 0x000000000008781c */ /* 0x000fe20003f0f018 */
[----:B------:R-:W-:Y:S06]  /*5340*/  UP2UR UR4, UPR, URZ, 0x2 ;  /* 0x00000002ff047883 */ /* 0x000fec0008000000 */
[----:B------:R-:W-:Y:S06]  /*5350*/  IMAD.U32 R60, RZ, RZ, UR4 ;  /* 0x00000004ff3c7e24 */ /* 0x000fec000f8e00ff */
[----:B------:R-:W-:Y:S02]  /*5360*/  @P0 SHF.R.U32.HI R2, RZ, 0x10, R5 ;  /* 0x00000010ff020819 */ /* 0x000fe40000011605 */
[----:B------:R-:W-:Y:S02]  /*5370*/  @P0 MOV R3, R4 ;  /* 0x0000000400030202 */ /* 0x000fe40000000f00 */
[----:B------:R-:W-:Y:S02]  /*5380*/  @P0 R2UR UR4, R2 ;  /* 0x00000000020402ca */ /* 0x000fe400000e0000 */
[----:B------:R-:W-:Y:S02]  /*5390*/  @P0 LOP3.LUT R4, R5, 0xffff, RZ, 0xc0, !PT ;  /* 0x0000ffff05040812 */ /* 0x000fe400078ec0ff */
[----:B------:R-:W-:Y:S02]  /*53a0*/  @P0 R2UR UR6, R3 ;  /* 0x00000000030602ca */ /* 0x000fe400000e0000 */
[----:B------:R-:W-:Y:S07]  /*53b0*/  @P0 R2UR UR5, R4 ;  /* 0x00000000040502ca */ /* 0x000fee00000e0000 */
[----:B------:R-:W-:Y:S02]  /*53c0*/  @UP1 UMOV UR7, UR4 ;  /* 0x0000000400071c82 */ /* 0x000fe40008000000 */
[----:B------:R-:W-:Y:S02]  /*53d0*/  IMAD.U32 R58, RZ, RZ, UR7 ;  /* 0x00000007ff3a7e24 */ /* 0x000fe4000f8e00ff */
[----:B------:R-:W-:Y:S02]  /*53e0*/  @UP1 UMOV UR38, UR6 ;  /* 0x0000000600261c82 */ /* 0x000fe40008000000 */
[----:B------:R-:W-:Y:S01]  /*53f0*/  @UP1 UMOV UR37, UR5 ;  /* 0x0000000500251c82 */ /* 0x000fe20008000000 */
[----:B-1----:R-:W-:Y:S05]  /*5400*/  BRA.U !UP0, `(.L_x_87) ;  /* 0x0000000108cc7547 */ /* 0x002fea000b800000 */
[----:B------:R-:W1:Y:S01]  /*5410*/  LDCU UR12, c[0x0][0xb20] ;  /* 0x00016400ff0c77ac */ /* 0x000e620008000800 */
[----:B------:R-:W-:Y:S02]  /*5420*/  UIMAD.WIDE.U32 UR4, UR62, UR59, URZ ;  /* 0x0000003b3e0472a5 */ /* 0x000fe4000f8e00ff */
[----:B------:R-:W-:Y:S02]  /*5430*/  UIMAD.WIDE.U32 UR6, UR63, UR56, URZ ;  /* 0x000000383f0672a5 */ /* 0x000fe4000f8e00ff */
[----:B------:R-:W-:Y:S02]  /*5440*/  UISETP.NE.AND UP0, UPT, UR58, 0x1, UPT ;  /* 0x000000013a00788c */ /* 0x000fe4000bf05270 */
[----:B------:R-:W-:Y:S02]  /*5450*/  UIMAD.WIDE.U32 UR8, UR37, UR59, URZ ;  /* 0x0000003b250872a5 */ /* 0x000fe4000f8e00ff */
[----:B------:R-:W-:Y:S02]  /*5460*/  UIMAD.WIDE.U32 UR10, UR38, UR56, URZ ;  /* 0x00000038260a72a5 */ /* 0x000fe4000f8e00ff */
[----:B------:R-:W-:Y:S02]  /*5470*/  UISETP.NE.AND UP1, UPT, UR41, 0x1, UPT ;  /* 0x000000012900788c */ /* 0x000fe4000bf25270 */
[----:B------:R-:W-:Y:S01]  /*5480*/  UISETP.NE.AND UP2, UPT, UR40, 0x1, UPT ;  /* 0x000000012800788c */ /* 0x000fe2000bf45270 */
[----:B------:R-:W-:Y:S02]  /*5490*/  UMOV UR4, UR5 ;  /* 0x0000000500047c82 */ /* 0x000fe40008000000 */
[----:B-1----:R-:W-:Y:S03]  /*54a0*/  USHF.R.U32.HI UR5, URZ, UR12, UR4 ;  /* 0x0000000cff057299 */ /* 0x002fe60008011604 */
[----:B------:R-:W-:Y:S02]  /*54b0*/  UMOV UR4, UR7 ;  /* 0x0000000700047c82 */ /* 0x000fe40008000000 */
[----:B------:R-:W-:Y:S02]  /*54c0*/  USHF.R.U32.HI UR7, URZ, UR57, UR4 ;  /* 0x00000039ff077299 */ /* 0x000fe40008011604 */
[----:B------:R-:W-:Y:S02]  /*54d0*/  USEL UR4, UR62, UR5, !UP0 ;  /* 0x000000053e047287 */ /* 0x000fe4000c000000 */
[----:B------:R-:W-:Y:S01]  /*54e0*/  USEL UR7, UR63, UR7, !UP1 ;  /* 0x000000073f077287 */ /* 0x000fe2000c800000 */
[----:B------:R-:W-:Y:S01]  /*54f0*/  UMOV UR5, UR9 ;  /* 0x0000000900057c82 */ /* 0x000fe20008000000 */
[----:B------:R-:W-:Y:S02]  /*5500*/  UIMAD.WIDE.U32 UR8, UR4, UR42, URZ ;  /* 0x0000002a040872a5 */ /* 0x000fe4000f8e00ff */
[----:B------:R-:W-:Y:S03]  /*5510*/  USHF.R.U32.HI UR6, URZ, UR12, UR5 ;  /* 0x0000000cff067299 */ /* 0x000fe60008011605 */
[----:B------:R-:W-:Y:S01]  /*5520*/  UMOV UR5, UR11 ;  /* 0x0000000b00057c82 */ /* 0x000fe20008000000 */
[----:B------:R-:W-:Y:S02]  /*5530*/  UIMAD.WIDE.U32 UR10, UR7, UR42, URZ ;  /* 0x0000002a070a72a5 */ /* 0x000fe4000f8e00ff */
[----:B------:R-:W-:Y:S02]  /*5540*/  USHF.R.U32.HI UR12, URZ, UR57, UR5 ;  /* 0x00000039ff0c7299 */ /* 0x000fe40008011605 */
[----:B------:R-:W-:Y:S01]  /*5550*/  USEL UR6, UR37, UR6, !UP0 ;  /* 0x0000000625067287 */ /* 0x000fe2000c000000 */
[----:B------:R-:W-:Y:S02]  /*5560*/  UMOV UR5, UR9 ;  /* 0x0000000900057c82 */ /* 0x000fe40008000000 */
[----:B------:R-:W-:Y:S01]  /*5570*/  UMOV UR10, UR11 ;  /* 0x0000000b000a7c82 */ /* 0x000fe20008000000 */
[----:B------:R-:W-:Y:S02]  /*5580*/  @UP2 USHF.R.U32.HI UR4, URZ, UR43, UR5 ;  /* 0x0000002bff042299 */ /* 0x000fe40008011605 */
[----:B------:R-:W-:Y:S02]  /*5590*/  @UP2 USHF.R.U32.HI UR7, URZ, UR43, UR10 ;  /* 0x0000002bff072299 */ /* 0x000fe4000801160a */
[----:B------:R-:W-:Y:S02]  /*55a0*/  UIMAD UR4, UR40, UR4, URZ ;  /* 0x00000004280472a4 */ /* 0x000fe4000f8e02ff */
[----:B------:R-:W-:Y:S02]  /*55b0*/  UIMAD.WIDE.U32 UR10, UR6, UR42, URZ ;  /* 0x0000002a060a72a5 */ /* 0x000fe4000f8e00ff */
[----:B------:R-:W-:Y:S02]  /*55c0*/  USEL UR5, UR38, UR12, !UP1 ;  /* 0x0000000c26057287 */ /* 0x000fe4000c800000 */
[----:B------:R-:W-:Y:S02]  /*55d0*/  UIMAD UR8, UR40, UR7, URZ ;  /* 0x00000007280872a4 */ /* 0x000fe4000f8e02ff */
[----:B------:R-:W-:Y:S03]  /*55e0*/  UISETP.GE.AND UP0, UPT, UR6, UR4, UPT ;  /* 0x000000040600728c */ /* 0x000fe6000bf06270 */
[----:B------:R-:W-:Y:S01]  /*55f0*/  UMOV UR4, UR11 ;  /* 0x0000000b00047c82 */ /* 0x000fe20008000000 */
[----:B------:R-:W-:Y:S02]  /*5600*/  UISETP.GE.OR UP0, UPT, UR5, UR8, UP0 ;  /* 0x000000080500728c */ /* 0x000fe40008706670 */
[----:B------:R-:W-:Y:S02]  /*5610*/  USHF.R.U32.HI UR4, URZ, UR43, UR4 ;  /* 0x0000002bff047299 */ /* 0x000fe40008011604 */
[----:B------:R-:W-:Y:S02]  /*5620*/  UIMAD.WIDE.U32 UR8, UR5, UR42, URZ ;  /* 0x0000002a050872a5 */ /* 0x000fe4000f8e00ff */
[----:B------:R-:W-:Y:S02]  /*5630*/  USEL UR11, UR6, UR4, !UP2 ;  /* 0x00000004060b7287 */ /* 0x000fe4000d000000 */
[----:B------:R-:W-:Y:S02]  /*5640*/  UIADD3 UR8, UPT, UPT, -UR5, URZ, URZ ;  /* 0x000000ff05087290 */ /* 0x000fe4000fffe1ff */
[----:B------:R-:W-:Y:S01]  /*5650*/  UIADD3 UR10, UPT, UPT, -UR11, URZ, URZ ;  /* 0x000000ff0b0a7290 */ /* 0x000fe2000fffe1ff */
[----:B------:R-:W-:Y:S01]  /*5660*/  @!UP0 UMOV UR4, UR9 ;  /* 0x0000000900048c82 */ /* 0x000fe20008000000 */
[----:B------:R-:W-:Y:S02]  /*5670*/  UIADD3 UR9, UPT, UPT, -UR6, URZ, URZ ;  /* 0x000000ff06097290 */ /* 0x000fe4000fffe1ff */
[----:B------:R-:W-:Y:S02]  /*5680*/  @!UP0 USHF.R.U32.HI UR4, URZ, UR43, UR4 ;  /* 0x0000002bff048299 */ /* 0x000fe40008011604 */
[----:B------:R-:W-:Y:S02]  /*5690*/  UIMAD UR10, UR40, UR10, UR6 ;  /* 0x0000000a280a72a4 */ /* 0x000fe4000f8e0206 */
[----:B------:R-:W-:Y:S04]  /*56a0*/  @!UP0 USEL UR4, UR5, UR4, !UP2 ;  /* 0x0000000405048287 */ /* 0x000fe8000d000000 */
[----:B------:R-:W-:Y:S02]  /*56b0*/  @!UP0 UIMAD UR10, UR7, UR10, UR4 ;  /* 0x0000000a070a82a4 */ /* 0x000fe4000f8e0204 */
[----:B------:R-:W-:Y:S02]  /*56c0*/  @!UP0 UIADD3 UR11, UPT, UPT, UR11, -UR4, URZ ;  /* 0x800000040b0b8290 */ /* 0x000fe4000fffe0ff */
[----:B------:R-:W-:Y:S02]  /*56d0*/  UIMAD UR7, UR41, UR8, UR38 ;  /* 0x00000008290772a4 */ /* 0x000fe4000f8e0226 */
[----:B------:R-:W-:Y:S02]  /*56e0*/  @!UP0 UIMAD UR6, UR11, UR40, UR5 ;  /* 0x000000280b0682a4 */ /* 0x000fe4000f8e0205 */
[----:B------:R-:W-:Y:S01]  /*56f0*/  UIMAD UR4, UR58, UR9, UR37 ;  /* 0x000000093a0472a4 */ /* 0x000fe2000f8e0225 */
[----:B------:R-:W-:Y:S02]  /*5700*/  @!UP0 UMOV UR5, UR10 ;  /* 0x0000000a00058c82 */ /* 0x000fe40008000000 */
[----:B------:R-:W-:Y:S02]  /*5710*/  UIMAD UR38, UR5, UR41, UR7 ;  /* 0x00000029052672a4 */ /* 0x000fe4000f8e0207 */
[----:B------:R-:W-:Y:S11]  /*5720*/  UIMAD UR37, UR6, UR58, UR4 ;  /* 0x0000003a062572a4 */ /* 0x000ff6000f8e0204 */
[----:B------:R-:W-:Y:S01]  /*5730*/  @!UPT UIADD3 URZ, UPT, UPT, URZ, URZ, URZ ;  /* 0x000000fffffff290 */ /* 0x000fe2000fffe0ff */
.L_x_87:
[----:B------:R-:W-:Y:S01]  /*5740*/  UISETP.NE.AND UP0, UPT, UR39, 0x1, UPT ;  /* 0x000000012700788c */ /* 0x000fe2000bf05270 */
[----:B------:R-:W-:Y:S01]  /*5750*/  R2UR UR11, R59 ;  /* 0x000000003b0b72ca */ /* 0x000fe200000e0000 */
[----:B------:R-:W-:Y:S01]  /*5760*/  USHF.L.U32 UR50, UR29, 0x6, URZ ;  /* 0x000000061d327899 */ /* 0x000fe200080006ff */
[----:B------:R-:W-:Y:S01]  /*5770*/  IADD3 R51, PT, PT, R51, 0x1, RZ ;  /* 0x0000000133337810 */ /* 0x000fe20007ffe0ff */
[----:B------:R-:W-:Y:S07]  /*5780*/  USHF.L.U32 UR49, UR32, 0x6, URZ ;  /* 0x0000000620317899 */ /* 0x000fee00080006ff */
[----:B------:R-:W1:Y:S01]  /*5790*/  @!UP0 LDCU.128 UR12, c[0x0][0xb10] ;  /* 0x00016200ff0c87ac */ /* 0x000e620008000c00 */
[----:B------:R-:W2:Y:S01]  /*57a0*/  @!UP0 LDCU UR5, c[0x0][0xb0c] ;  /* 0x00016180ff0587ac */ /* 0x000ea20008000800 */
[----:B------:R-:W3:Y:S01]  /*57b0*/  @!UP0 LDCU UR10, c[0x0][0xb20] ;  /* 0x00016400ff0a87ac */ /* 0x000ee20008000800 */
[----:B-1----:R-:W-:Y:S02]  /*57c0*/  UIMAD.WIDE.U32 UR8, UR38, UR12, URZ ;  /* 0x0000000c260872a5 */ /* 0x002fe4000f8e00ff */
[----:B------:R-:W-:Y:S02]  /*57d0*/  UIMAD.WIDE.U32 UR6, UR37, UR15, URZ ;  /* 0x0000000f250672a5 */ /* 0x000fe4000f8e00ff */
[----:B------:R-:W-:Y:S03]  /*57e0*/  @!UP0 UISETP.NE.AND UP1, UPT, UR14, 0x1, UPT ;  /* 0x000000010e00888c */ /* 0x000fe6000bf25270 */
[----:B------:R-:W-:Y:S01]  /*57f0*/  @!UP0 UMOV UR4, UR9 ;  /* 0x0000000900048c82 */ /* 0x000fe20008000000 */
[----:B--2---:R-:W-:Y:S02]  /*5800*/  @!UP0 UISETP.NE.AND UP2, UPT, UR5, 0x1, UPT ;  /* 0x000000010500888c */ /* 0x004fe4000bf45270 */
[----:B------:R-:W-:Y:S01]  /*5810*/  @!UP0 USHF.R.U32.HI UR4, URZ, UR13, UR4 ;  /* 0x0000000dff048299 */ /* 0x000fe20008011604 */
[----:B------:R-:W-:Y:S02]  /*5820*/  @!UP0 UMOV UR6, UR7 ;  /* 0x0000000700068c82 */ /* 0x000fe40008000000 */
[----:B---3--:R-:W-:Y:S02]  /*5830*/  @!UP0 USHF.R.U32.HI UR6, URZ, UR10, UR6 ;  /* 0x0000000aff068299 */ /* 0x008fe40008011606 */
[----:B------:R-:W-:Y:S02]  /*5840*/  @!UP0 USEL UR7, UR38, UR4, !UP2 ;  /* 0x0000000426078287 */ /* 0x000fe4000d000000 */
[----:B------:R-:W-:Y:S04]  /*5850*/  @!UP0 USEL UR6, UR37, UR6, !UP1 ;  /* 0x0000000625068287 */ /* 0x000fe8000c800000 */
[----:B------:R-:W-:Y:S02]  /*5860*/  @!UP0 UIADD3 UR4, UPT, UPT, -UR7, UR6, URZ ;  /* 0x0000000607048290 */ /* 0x000fe4000fffe1ff */
[----:B------:R-:W-:Y:S02]  /*5870*/  @!UP0 UIADD3 UR6, UPT, UPT, UR7, -UR6, URZ ;  /* 0x8000000607068290 */ /* 0x000fe4000fffe0ff */
[----:B------:R-:W-:Y:S02]  /*5880*/  @!UP0 UIMAD UR38, UR4, UR5, UR38 ;  /* 0x00000005042682a4 */ /* 0x000fe4000f8e0226 */
[----:B------:R-:W-:Y:S02]  /*5890*/  @!UP0 UIMAD UR37, UR6, UR14, UR37 ;  /* 0x0000000e062582a4 */ /* 0x000fe4000f8e0225 */
[----:B------:R-:W-:Y:S09]  /*58a0*/  ULOP3.LUT UP0, URZ, UR11, 0x1b0, URZ, 0xc0, !UPT ;  /* 0x000001b00bff7892 */ /* 0x000ff2000f80c0ff */
[----:B------:R-:W-:Y:S05]  /*58b0*/  BRA.U !UP0, `(.L_x_88) ;  /* 0x00000001087c7547 */ /* 0x000fea000b800000 */
[----:B------:R-:W1:Y:S01]  /*58c0*/  LDCU.64 UR8, c[0x4][0x80] ;  /* 0x01001000ff0877ac */ /* 0x000e620008000a00 */
[----:B------:R-:W-:Y:S01]  /*58d0*/  MOV R2, 0x0 ;  /* 0x0000000000027802 */ /* 0x000fe20000000f00 */
[----:B------:R-:W-:Y:S02]  /*58e0*/  HFMA2 R12, -RZ, RZ, 0, 5.9604644775390625e-08 ;  /* 0x00000001ff0c7431 */ /* 0x000fe400000001ff */
[----:B------:R-:W-:Y:S01]  /*58f0*/  IMAD.MOV.U32 R8, RZ, RZ, 0x70 ;  /* 0x00000070ff087424 */ /* 0x000fe200078e00ff */
[----:B------:R2:W3:Y:S01]  /*5900*/  LDC.64 R14, c[0x4][R2] ;  /* 0x01000000020e7b82 */ /* 0x0004e20000000a00 */
[----:B------:R-:W4:Y:S01]  /*5910*/  LDCU.64 UR6, c[0x4][0x88] ;  /* 0x01001100ff0677ac */ /* 0x000f220008000a00 */
[----:B------:R-:W-:Y:S01]  /*5920*/  IMAD.MOV.U32 R13, RZ, RZ, RZ ;  /* 0x000000ffff0d7224 */ /* 0x000fe200078e00ff */
[----:B------:R-:W2:Y:S01]  /*5930*/  LDCU.64 UR4, c[0x4][0x8] ;  /* 0x01000100ff0477ac */ /* 0x000ea20008000a00 */
[----:B-1----:R-:W-:Y:S01]  /*5940*/  MOV R5, UR9 ;  /* 0x0000000900057c02 */ /* 0x002fe20008000f00 */
[----:B------:R-:W-:Y:S01]  /*5950*/  IMAD.U32 R4, RZ, RZ, UR8 ;  /* 0x00000008ff047e24 */ /* 0x000fe2000f8e00ff */
[----:B----4-:R-:W-:Y:S01]  /*5960*/  MOV R7, UR7 ;  /* 0x0000000700077c02 */ /* 0x010fe20008000f00 */
[----:B------:R-:W-:Y:S01]  /*5970*/  IMAD.U32 R6, RZ, RZ, UR6 ;  /* 0x00000006ff067e24 */ /* 0x000fe2000f8e00ff */
[----:B--2---:R-:W-:Y:S01]  /*5980*/  MOV R11, UR5 ;  /* 0x00000005000b7c02 */ /* 0x004fe20008000f00 */
[----:B------:R-:W-:Y:S02]  /*5990*/  IMAD.U32 R10, RZ, RZ, UR4 ;  /* 0x00000004ff0a7e24 */ /* 0x000fe4000f8e00ff */
[----:B------:R-:W-:Y:S07]  /*59a0*/  LEPC R20, `(.L_x_89) ;  /* 0x000000001014794e */ /* 0x000fee0000000000 */
[----:B---3-5:R-:W-:Y:S05]  /*59b0*/  CALL.ABS.NOINC R14 ;  /* 0x000000000e007343 */ /* 0x028fea0003c00000 */
.L_x_89:
[----:B------:R-:W1:Y:S01]  /*59c0*/  LDCU.64 UR8, c[0x4][0x80] ;  /* 0x01001000ff0877ac */ /* 0x000e620008000a00 */
[----:B------:R-:W2:Y:S01]  /*59d0*/  LDC.64 R2, c[0x4][R2] ;  /* 0x0100000002027b82 */ /* 0x000ea20000000a00 */
[----:B------:R-:W-:Y:S02]  /*59e0*/  HFMA2 R12, -RZ, RZ, 0, 5.9604644775390625e-08 ;  /* 0x00000001ff0c7431 */ /* 0x000fe400000001ff */
[----:B------:R-:W-:Y:S02]  /*59f0*/  IMAD.MOV.U32 R8, RZ, RZ, 0x70 ;  /* 0x00000070ff087424 */ /* 0x000fe400078e00ff */
[----:B------:R-:W-:Y:S01]  /*5a00*/  IMAD.MOV.U32 R13, RZ, RZ, RZ ;  /* 0x000000ffff0d7224 */ /* 0x000fe200078e00ff */
[----:B------:R-:W3:Y:S01]  /*5a10*/  LDCU.64 UR6, c[0x4][0x88] ;  /* 0x01001100ff0677ac */ /* 0x000ee20008000a00 */
[----:B------:R-:W4:Y:S01]  /*5a20*/  LDCU.64 UR4, c[0x4][0x8] ;  /* 0x01000100ff0477ac */ /* 0x000f220008000a00 */
[----:B-1----:R-:W-:Y:S02]  /*5a30*/  MOV R4, UR8 ;  /* 0x0000000800047c02 */ /* 0x002fe40008000f00 */
[----:B------:R-:W-:Y:S02]  /*5a40*/  MOV R5, UR9 ;  /* 0x0000000900057c02 */ /* 0x000fe40008000f00 */
[----:B---3--:R-:W-:Y:S01]  /*5a50*/  MOV R7, UR7 ;  /* 0x0000000700077c02 */ /* 0x008fe20008000f00 */
[----:B------:R-:W-:Y:S01]  /*5a60*/  IMAD.U32 R6, RZ, RZ, UR6 ;  /* 0x00000006ff067e24 */ /* 0x000fe2000f8e00ff */
[----:B----4-:R-:W-:Y:S01]  /*5a70*/  MOV R11, UR5 ;  /* 0x00000005000b7c02 */ /* 0x010fe20008000f00 */
[----:B------:R-:W-:Y:S02]  /*5a80*/  IMAD.U32 R10, RZ, RZ, UR4 ;  /* 0x00000004ff0a7e24 */ /* 0x000fe4000f8e00ff */
[----:B------:R-:W-:Y:S07]  /*5a90*/  LEPC R20, `(.L_x_88) ;  /* 0x000000001014794e */ /* 0x000fee0000000000 */
[----:B--2---:R-:W-:Y:S05]  /*5aa0*/  CALL.ABS.NOINC R2 ;  /* 0x0000000002007343 */ /* 0x004fea0003c00000 */
.L_x_88:
[----:B------:R-:W-:Y:S02]  /*5ab0*/  R2UR UR6, R49 ;  /* 0x00000000310672ca */ /* 0x000fe400000e0000 */
[----:B------:R-:W-:Y:S02]  /*5ac0*/  R2UR UR5, R57 ;  /* 0x00000000390572ca */ /* 0x000fe400000e0000 */
[----:B------:R-:W-:Y:S02]  /*5ad0*/  R2UR UR4, R56 ;  /* 0x00000000380472ca */ /* 0x000fe400000e0000 */
[----:B------:R-:W-:Y:S02]  /*5ae0*/  ISETP.NE.U32.AND P4, PT, R42, RZ, PT ;  /* 0x000000ff2a00720c */ /* 0x000fe40003f85070 */
[----:B------:R-:W-:Y:S02]  /*5af0*/  ISETP.NE.U32.AND P2, PT, RZ, UR60, PT ;  /* 0x0000003cff007c0c */ /* 0x000fe4000bf45070 */
[----:B------:R-:W-:Y:S02]  /*5b00*/  ISETP.NE.AND.EX P4, PT, R43, RZ, PT, P4 ;  /* 0x000000ff2b00720c */ /* 0x000fe40003f85340 */
[----:B------:R-:W-:Y:S01]  /*5b10*/  ISETP.NE.AND.EX P2, PT, RZ, UR61, PT, P2 ;  /* 0x0000003dff007c0c */ /* 0x000fe2000bf45320 */
[----:B------:R-:W-:Y:S02]  /*5b20*/  UISETP.NE.AND UP2, UPT, UR6, URZ, UPT ;  /* 0x000000ff0600728c */ /* 0x000fe4000bf45270 */
[----:B------:R-:W-:Y:S04]  /*5b30*/  UISETP.NE.U32.AND UP0, UPT, UR5, URZ, UPT ;  /* 0x000000ff0500728c */ /* 0x000fe8000bf05070 */
[----:B------:R-:W-:Y:S01]  /*5b40*/  UISETP.NE.AND.EX UP1, UPT, UR4, URZ, UPT, UP0 ;  /* 0x000000ff0400728c */ /* 0x000fe2000bf25300 */
[----:B------:R-:W-:Y:S01]  /*5b50*/  PLOP3.LUT P1, PT, PT, PT, UP2, 0x80, 0x8 ;  /* 0x000000000008781c */ /* 0x000fe20003f2f028 */
[----:B------:R-:W-:Y:S03]  /*5b60*/  UPLOP3.LUT UP0, UPT, UPT, UPT, UPT, 0x40, 0x4 ;  /* 0x000000000004789c */ /* 0x000fe60003f0e870 */
[----:B------:R-:W-:Y:S06]  /*5b70*/  @UP2 UPLOP3.LUT UP0, UPT, UPT, UPT, UP1, 0x80, 0x8 ;  /* 0x000000000008289c */ /* 0x000fec0003f0f010 */
[----:B------:R-:W-:Y:S01]  /*5b80*/  PLOP3.LUT P0, PT, PT, PT, UP0, 0x80, 0x8 ;  /* 0x000000000008781c */ /* 0x000fe20003f0f008 */
[----:B------:R-:W-:Y:S01]  /*5b90*/  @!UPT UIADD3 URZ, UPT, UPT, URZ, URZ, URZ ;  /* 0x000000fffffff290 */ /* 0x000fe2000fffe0ff */
[----:B------:R-:W-:Y:S11]  /*5ba0*/  BRA.U !UP1, `(.L_x_90) ;  /* 0x0000000109407547 */ /* 0x000ff6000b800000 */
[----:B------:R-:W-:Y:S01]  /*5bb0*/  UISETP.NE.U32.AND UP0, UPT, UR60, URZ, UPT ;  /* 0x000000ff3c00728c */ /* 0x000fe2000bf05070 */
[----:B------:R-:W-:Y:S01]  /*5bc0*/  R2UR UR6, R57 ;  /* 0x00000000390672ca */ /* 0x000fe200000e0000 */
[----:B------:R-:W1:Y:S01]  /*5bd0*/  LDCU.64 UR8, c[0x0][0x358] ;  /* 0x00006b00ff0877ac */ /* 0x000e620008000a00 */
[----:B------:R-:W-:Y:S02]  /*5be0*/  HFMA2 R45, -RZ, RZ, 0, 5.9604644775390625e-08 ;  /* 0x00000001ff2d7431 */ /* 0x000fe400000001ff */
[----:B------:R-:W-:Y:S01]  /*5bf0*/  IMAD.MOV.U32 R0, RZ, RZ, 0x1 ;  /* 0x00000001ff007424 */ /* 0x000fe200078e00ff */
[----:B------:R-:W-:Y:S06]  /*5c00*/  UISETP.NE.AND.EX UP0, UPT, UR61, URZ, UPT, UP0 ;  /* 0x000000ff3d00728c */ /* 0x000fec000bf05300 */
[----:B------:R-:W-:Y:S05]  /*5c10*/  PLOP3.LUT P3, PT, PT, PT, UP0, 0x80, 0x8 ;  /* 0x000000000008781c */ /* 0x000fea0003f6f008 */
[----:B------:R-:W2:Y:S01]  /*5c20*/  @UP0 LDCU.64 UR4, c[0x0][0x888] ;  /* 0x00011100ff0407ac */ /* 0x000ea20008000a00 */
[----:B------:R-:W-:Y:S07]  /*5c30*/  @UP0 UIMAD UR6, UR36, UR6, URZ ;  /* 0x00000006240602a4 */ /* 0x000fee000f8e02ff */
[----:B------:R-:W-:Y:S01]  /*5c40*/  @!P3 PRMT R45, R0, 0x7610, R45 ;  /* 0x00007610002db816 */ /* 0x000fe2000000002d */
[----:B--2---:R-:W-:Y:S06]  /*5c50*/  @UP0 UIMAD.WIDE UR4, UR6, 0x4, UR4 ;  /* 0x00000004060408a5 */ /* 0x004fec000f8e0204 */
[----:B-----5:R-:W-:Y:S02]  /*5c60*/  IMAD.U32 R26, RZ, RZ, UR4 ;  /* 0x00000004ff1a7e24 */ /* 0x020fe4000f8e00ff */
[----:B------:R-:W-:Y:S03]  /*5c70*/  IMAD.U32 R27, RZ, RZ, UR5 ;  /* 0x00000005ff1b7e24 */ /* 0x000fe6000f8e00ff */
[----:B------:R-:W2:Y:S02]  /*5c80*/  @!UP0 LDCU UR4, c[0x0][0x880] ;  /* 0x00011000ff0487ac */ /* 0x000ea40008000800 */
[----:B-1----:R1:W5:Y:S02]  /*5c90*/  @P3 LDG.E R26, desc[UR8][R26.64] ;  /* 0x000000081a1a3981 */ /* 0x002364000c1e1900 */
[----:B-12---:R-:W-:Y:S02]  /*5ca0*/  @!P3 MOV R26, UR4 ;  /* 0x00000004001abc02 */ /* 0x006fe40008000f00 */
.L_x_90:
[----:B------:R-:W-:Y:S05]  /*5cb0*/  @!P4 BRA `(.L_x_91) ;  /* 0x000000000024c947 */ /* 0x000fea0003800000 */
[----:B------:R-:W-:Y:S01]  /*5cc0*/  ISETP.NE.U32.AND P3, PT, R40, RZ, PT ;  /* 0x000000ff2800720c */ /* 0x000fe20003f65070 */
[----:B------:R-:W1:Y:S03]  /*5cd0*/  LDCU.64 UR4, c[0x0][0x358] ;  /* 0x00006b00ff0477ac */ /* 0x000e660008000a00 */
[----:B------:R-:W-:Y:S11]  /*5ce0*/  ISETP.NE.AND.EX P3, PT, R41, RZ, PT, P3 ;  /* 0x000000ff2900720c */ /* 0x000ff60003f65330 */
[----:B------:R-:W-:Y:S02]  /*5cf0*/  @!UPT UIADD3 URZ, UPT, UPT, URZ, URZ, URZ ;  /* 0x000000fffffff290 */ /* 0x000fe4000fffe0ff */
[----:B------:R-:W2:Y:S01]  /*5d00*/  @P3 LDC.64 R2, c[0x0][0x8a8] ;  /* 0x00022a00ff023b82 */ /* 0x000ea20000000a00 */
[----:B------:R-:W-:Y:S04]  /*5d10*/  @P3 IMAD R0, R42, UR36, RZ ;  /* 0x000000242a003c24 */ /* 0x000fe8000f8e02ff */
[----:B--2---:R-:W-:Y:S05]  /*5d20*/  @P3 IMAD.WIDE R2, R0, 0x4, R2 ;  /* 0x0000000400023825 */ /* 0x004fea00078e0202 */
[----:B-1---5:R1:W5:Y:S02]  /*5d30*/  @P3 LDG.E R24, desc[UR4][R2.64] ;  /* 0x0000000402183981 */ /* 0x022364000c1e1900 */
[----:B-1----:R-:W2:Y:S02]  /*5d40*/  @!P3 LDC R24, c[0x0][0x8a0] ;  /* 0x00022800ff18bb82 */ /* 0x002ea40000000800 */
.L_x_91:
[----:B-----5:R-:W-:Y:S01]  /*5d50*/  FSETP.NEU.AND P3, PT, R26, RZ, PT ;  /* 0x000000ff1a00720b */ /* 0x020fe20003f6d000 */
[----:B------:R-:W-:Y:S01]  /*5d60*/  IMAD.U32 R2, RZ, RZ, UR46 ;  /* 0x0000002eff027e24 */ /* 0x000fe2000f8e00ff */
[----:B------:R-:W-:Y:S01]  /*5d70*/  SEL R5, RZ, 0xffffffff, P2 ;  /* 0xffffffffff057807 */ /* 0x000fe20001000000 */
[----:B------:R-:W-:Y:S01]  /*5d80*/  ULOP3.LUT UR4, UR55, 0x1, URZ, 0x3c, !UPT ;  /* 0x0000000137047892 */ /* 0x000fe2000f8e3cff */
[----:B------:R-:W-:Y:S01]  /*5d90*/  @P1 LOP3.LUT P2, RZ, R45, 0xff, RZ, 0xc0, !PT ;  /* 0x000000ff2dff1812 */ /* 0x000fe2000784c0ff */
[----:B------:R-:W-:Y:S01]  /*5da0*/  BSSY B1, `(.L_x_92) ;  /* 0x000003d000017945 */ /* 0x000fe20003800000 */
[----:B------:R-:W-:Y:S01]  /*5db0*/  @P1 SEL R0, RZ, 0xffffffff, P3 ;  /* 0xffffffffff001807 */ /* 0x000fe20001800000 */
[----:B------:R-:W-:Y:S01]  /*5dc0*/  IMAD.MOV.U32 R65, RZ, RZ, 0x1 ;  /* 0x00000001ff417424 */ /* 0x000fe200078e00ff */
[----:B------:R-:W-:Y:S01]  /*5dd0*/  LEA R2, R2, UR44, 0x3 ;  /* 0x0000002c02027c11 */ /* 0x000fe2000f8e18ff */
[----:B------:R-:W-:Y:S01]  /*5de0*/  IMAD.U32 R63, RZ, RZ, UR4 ;  /* 0x00000004ff3f7e24 */ /* 0x000fe2000f8e00ff */
[----:B------:R-:W-:Y:S01]  /*5df0*/  @P0 SEL R0, R5, R0, !P2 ;  /* 0x0000000005000207 */ /* 0x000fe20005000000 */
[----:B------:R-:W-:Y:S01]  /*5e00*/  IMAD.U32 R64, RZ, RZ, UR46 ;  /* 0x0000002eff407e24 */ /* 0x000fe2000f8e00ff */
[----:B------:R-:W-:Y:S02]  /*5e10*/  LEA R27, R22, UR44, 0x3 ;  /* 0x0000002c161b7c11 */ /* 0x000fe4000f8e18ff */
[----:B------:R-:W-:Y:S02]  /*5e20*/  CS2R R38, SRZ ;  /* 0x0000000000267805 */ /* 0x000fe4000001ff00 */
[----:B------:R-:W-:Y:S02]  /*5e30*/  @P1 LOP3.LUT R0, R0, 0x1, RZ, 0xc0, !PT ;  /* 0x0000000100001812 */ /* 0x000fe400078ec0ff */
[----:B------:R-:W-:Y:S02]  /*5e40*/  CS2R R36, SRZ ;  /* 0x0000000000247805 */ /* 0x000fe4000001ff00 */
[----:B------:R-:W-:Y:S02]  /*5e50*/  SHF.L.U32 R3, R53, 0x1f, RZ ;  /* 0x0000001f35037819 */ /* 0x000fe400000006ff */
[----:B------:R-:W-:Y:S02]  /*5e60*/  CS2R R30, SRZ ;  /* 0x00000000001e7805 */ /* 0x000fe4000001ff00 */
[----:B------:R-:W-:Y:S02]  /*5e70*/  ISETP.NE.U32.OR P5, PT, R0, 0x1, !P1 ;  /* 0x000000010000780c */ /* 0x000fe40004fa5470 */
[----:B------:R-:W-:Y:S02]  /*5e80*/  CS2R R28, SRZ ;  /* 0x00000000001c7805 */ /* 0x000fe4000001ff00 */
[----:B------:R-:W-:Y:S02]  /*5e90*/  PLOP3.LUT P2, PT, PT, PT, UP1, 0x80, 0x8 ;  /* 0x000000000008781c */ /* 0x000fe40003f4f018 */
[----:B------:R-:W-:Y:S02]  /*5ea0*/  LEA.HI R25, R22, R22, RZ, 0x1 ;  /* 0x0000001616197211 */ /* 0x000fe400078f08ff */
[----:B------:R-:W-:Y:S02]  /*5eb0*/  LOP3.LUT P4, R50, R45, 0xff, RZ, 0xc0, !PT ;  /* 0x000000ff2d327812 */ /* 0x000fe4000788c0ff */
[----:B------:R-:W-:Y:S02]  /*5ec0*/  SEL R4, RZ, 0xffffffff, P3 ;  /* 0xffffffffff047807 */ /* 0x000fe40001800000 */
[----:B------:R-:W-:Y:S02]  /*5ed0*/  P2R R61, PR, RZ, 0x20 ;  /* 0x00000020ff3d7803 */ /* 0x000fe40000000000 */
[----:B------:R-:W-:Y:S03]  /*5ee0*/  @P5 SHF.L.U32 R0, R63, 0x1f, RZ ;  /* 0x0000001f3f005819 */ /* 0x000fe600000006ff */
[----:B------:R-:W-:Y:S01]  /*5ef0*/  @P2 SEL R4, R5, R4, !P4 ;  /* 0x0000000405042207 */ /* 0x000fe20006000000 */
[----:B------:R1:W3:Y:S03]  /*5f00*/  @P5 SYNCS.PHASECHK.TRANS64.TRYWAIT P1, [R2+URZ+0x30], R0 ;  /* 0x00003000020055a7 */ /* 0x0002e600080211ff */
[----:B------:R-:W-:Y:S04]  /*5f10*/  LOP3.LUT R4, R4, 0x1, RZ, 0xc0, !PT ;  /* 0x0000000104047812 */ /* 0x000fe800078ec0ff */
[----:B------:R-:W-:Y:S04]  /*5f20*/  ISETP.NE.U32.AND P2, PT, R4, 0x1, PT ;  /* 0x000000010400780c */ /* 0x000fe80003f45070 */
[----:B------:R-:W-:Y:S01]  /*5f30*/  P2R R66, PR, RZ, 0x4 ;  /* 0x00000004ff427803 */ /* 0x000fe20000000000 */
[----:B------:R4:W2:Y:S01]  /*5f40*/  SYNCS.PHASECHK.TRANS64.TRYWAIT P0, [R27+URZ+0x90], R3 ;  /* 0x000090031b0075a7 */ /* 0x0008a200080011ff */
[C---:B-1----:R-:W-:Y:S01]  /*5f50*/  IMAD.SHL.U32 R0, R25.reuse, 0x20, RZ ;  /* 0x0000002019007824 */ /* 0x042fe200078e00ff */
[----:B------:R-:W-:Y:S04]  /*5f60*/  LOP3.LUT R25, R25, 0xffe, RZ, 0xc0, !PT ;  /* 0x00000ffe19197812 */ /* 0x000fe800078ec0ff */
[----:B------:R-:W-:Y:S01]  /*5f70*/  LOP3.LUT R0, R0, 0xffffffc0, RZ, 0xc0, !PT ;  /* 0xffffffc000007812 */ /* 0x000fe200078ec0ff */
[----:B------:R-:W-:Y:S04]  /*5f80*/  IMAD.IADD R25, R22, 0x1, -R25 ;  /* 0x0000000116197824 */ /* 0x000fe800078e0a19 */
[----:B------:R-:W-:Y:S04]  /*5f90*/  IMAD.IADD R0, R23, 0x1, R0 ;  /* 0x0000000117007824 */ /* 0x000fe800078e0200 */
[----:B------:R-:W-:Y:S01]  /*5fa0*/  IMAD R25, R25, 0x100000, R0 ;  /* 0x0010000019197824 */ /* 0x000fe200078e0200 */
[----:B---3--:R-:W-:Y:S01]  /*5fb0*/  @P5 SEL R65, RZ, 0x1, !P1 ;  /* 0x00000001ff415807 */ /* 0x008fe20004800000 */
[----:B----4-:R-:W-:Y:S06]  /*5fc0*/  @!P5 BRA `(.L_x_93) ;  /* 0x000000000068d947 */ /* 0x010fec0003800000 */
[----:B------:R-:W-:Y:S01]  /*5fd0*/  HFMA2 R31, -RZ, RZ, 0, 0 ;  /* 0x00000000ff1f7431 */ /* 0x000fe200000001ff */
[----:B------:R-:W-:Y:S01]  /*5fe0*/  ISETP.NE.AND P1, PT, R65, RZ, PT ;  /* 0x000000ff4100720c */ /* 0x000fe20003f25270 */
[----:B------:R-:W-:Y:S01]  /*5ff0*/  IMAD.U32 R0, RZ, RZ, UR46 ;  /* 0x0000002eff007e24 */ /* 0x000fe2000f8e00ff */
[----:B------:R-:W-:Y:S11]  /*6000*/  BSSY B0, `(.L_x_94) ;  /* 0x0000005000007945 */ /* 0x000ff60003800000 */
[----:B------:R-:W-:Y:S05]  /*6010*/  @P1 BRA `(.L_x_95) ;  /* 0x00000000000c1947 */ /* 0x000fea0003800000 */
[----:B------:R-:W-:Y:S04]  /*6020*/  SHF.L.U32 R4, R63, 0x1f, RZ ;  /* 0x0000001f3f047819 */ /* 0x000fe800000006ff */
[----:B------:R-:W1:Y:S02]  /*6030*/  SYNCS.PHASECHK.TRANS64.TRYWAIT P1, [R2+URZ+0x30], R4 ;  /* 0x00003004020075a7 */ /* 0x000e6400080211ff */
[----:B-1----:R-:W-:Y:S05]  /*6040*/  @!P1 BRA `(.L_x_96) ;  /* 0x0000001c009c9947 */ /* 0x002fea0003800000 */
.L_x_95:
[----:B------:R-:W-:Y:S05]  /*6050*/  BSYNC B0 ;  /* 0x0000000000007941 */ /* 0x000fea0003800000 */
.L_x_94:
[----:B------:R-:W-:Y:S01]  /*6060*/  ISETP.NE.AND P1, PT, R66, RZ, PT ;  /* 0x000000ff4200720c */ /* 0x000fe20003f25270 */
[----:B------:R-:W-:Y:S01]  /*6070*/  IMAD.MOV.U32 R30, RZ, RZ, RZ ;  /* 0x000000ffff1e7224 */ /* 0x000fe200078e00ff */
[----:B------:R-:W-:Y:S02]  /*6080*/  CS2R R28, SRZ ;  /* 0x00000000001c7805 */ /* 0x000fe4000001ff00 */
[----:B------:R-:W-:Y:S02]  /*6090*/  CS2R R38, SRZ ;  /* 0x0000000000267805 */ /* 0x000fe4000001ff00 */
[----:B------:R-:W-:Y:S07]  /*60a0*/  CS2R R36, SRZ ;  /* 0x0000000000247805 */ /* 0x000fee000001ff00 */
[----:B-1----:R-:W-:Y:S01]  /*60b0*/  @P1 IMAD R2, R0, 0x800, R44 ;  /* 0x0000080000021824 */ /* 0x002fe200078e022c */
[----:B------:R-:W-:Y:S05]  /*60c0*/  @P1 WARPSYNC.ALL ;  /* 0x0000000000001948 */ /* 0x000fea0003800000 */
[----:B------:R-:W-:Y:S01]  /*60d0*/  @P1 LEA R2, R2, UR44, 0x1 ;  /* 0x0000002c02021c11 */ /* 0x000fe2000f8e08ff */
[----:B------:R-:W-:Y:S04]  /*60e0*/  UIADD3 UR4, UPT, UPT, UR46, 0x1, URZ ;  /* 0x000000012e047890 */ /* 0x000fe8000fffe0ff */
[----:B------:R1:W3:Y:S01]  /*60f0*/  @P1 LDSM.16.M88.4 R28, [R2+0x200] ;  /* 0x00020000021c183b */ /* 0x0002e20000000200 */
[----:B------:R-:W-:Y:S01]  /*6100*/  UISETP.NE.AND UP0, UPT, UR4, 0x3, UPT ;  /* 0x000000030400788c */ /* 0x000fe2000bf05270 */
[----:B------:R-:W-:Y:S03]  /*6110*/  @P1 IMAD R0, R54, 0x2, R2 ;  /* 0x0000000236001824 */ /* 0x000fe600078e0202 */
[----:B------:R-:W-:Y:S02]  /*6120*/  USEL UR5, URZ, 0x1, UP0 ;  /* 0x00000001ff057887 */ /* 0x000fe40008000000 */
[----:B------:R1:W4:Y:S01]  /*6130*/  @P1 LDSM.16.M88.4 R36, [R0+0x200] ;  /* 0x000200000024183b */ /* 0x0003220000000200 */
[----:B------:R-:W-:Y:S03]  /*6140*/  USEL UR4, UR4, URZ, UP0 ;  /* 0x000000ff04047287 */ /* 0x000fe60008000000 */
[----:B------:R-:W-:Y:S03]  /*6150*/  LOP3.LUT R63, R63, UR5, RZ, 0x3c, !PT ;  /* 0x000000053f3f7c12 */ /* 0x000fe6000f8e3cff */
[----:B------:R-:W-:Y:S02]  /*6160*/  IMAD.U32 R64, RZ, RZ, UR4 ;  /* 0x00000004ff407e24 */ /* 0x000fe4000f8e00ff */
.L_x_93:
[----:B------:R-:W-:Y:S05]  /*6170*/  BSYNC B1 ;  /* 0x0000000000017941 */ /* 0x000fea0003800000 */
.L_x_92:
[----:B-1----:R-:W-:Y:S04]  /*6180*/  SHF.R.U32.HI R0, RZ, 0x15, R25 ;  /* 0x00000015ff007819 */ /* 0x002fe80000011619 */
[----:B------:R-:W-:Y:S01]  /*6190*/  LOP3.LUT P1, RZ, R0, 0x3, R46, 0x48, !PT ;  /* 0x0000000300ff7812 */ /* 0x000fe2000782482e */
[----:B------:R-:W-:Y:S01]  /*61a0*/  @!UPT UIADD3 URZ, UPT, UPT, URZ, URZ, URZ ;  /* 0x000000fffffff290 */ /* 0x000fe2000fffe0ff */
[----:B--2---:R-:W-:Y:S11]  /*61b0*/  @P0 BRA `(.L_x_97) ;  /* 0x0000000000080947 */ /* 0x004ff60003800000 */
[----:B------:R-:W1:Y:S02]  /*61c0*/  SYNCS.PHASECHK.TRANS64.TRYWAIT P0, [R27+URZ+0x90], R3 ;  /* 0x000090031b0075a7 */ /* 0x000e6400080011ff */
[----:B-1----:R-:W-:Y:S05]  /*61d0*/  @!P0 BRA `(.L_x_98) ;  /* 0x0000001c004c8947 */ /* 0x002fea0003800000 */
.L_x_97:
[----:B------:R-:W-:Y:S05]  /*61e0*/  @!P1 BRA `(.L_x_99) ;  /* 0x0000000000409947 */ /* 0x000fea0003800000 */
[----:B------:R-:W2:Y:S01]  /*61f0*/  LDCU.64 UR8, c[0x4][0x70] ;  /* 0x01000e00ff0877ac */ /* 0x000ea20008000a00 */
[----:B-1----:R-:W-:Y:S01]  /*6200*/  MOV R3, 0x0 ;  /* 0x0000000000037802 */ /* 0x002fe20000000f00 */
[----:B------:R-:W-:Y:S02]  /*6210*/  HFMA2 R12, -RZ, RZ, 0, 5.9604644775390625e-08 ;  /* 0x00000001ff0c7431 */ /* 0x000fe400000001ff */
[----:B------:R-:W-:Y:S02]  /*6220*/  IMAD.MOV.U32 R8, RZ, RZ, 0x192 ;  /* 0x00000192ff087424 */ /* 0x000fe400078e00ff */
[----:B------:R-:W-:Y:S01]  /*6230*/  IMAD.MOV.U32 R13, RZ, RZ, RZ ;  /* 0x000000ffff0d7224 */ /* 0x000fe200078e00ff */
[----:B------:R-:W1:Y:S01]  /*6240*/  LDCU.64 UR6, c[0x4][0x78] ;  /* 0x01000f00ff0677ac */ /* 0x000e620008000a00 */
[----:B------:R-:W3:Y:S01]  /*6250*/  LDC.64 R2, c[0x4][R3] ;  /* 0x0100000003027b82 */ /* 0x000ee20000000a00 */
[----:B------:R-:W5:Y:S01]  /*6260*/  LDCU.64 UR4, c[0x4][0x10] ;  /* 0x01000200ff0477ac */ /* 0x000f620008000a00 */
[----:B--2---:R-:W-:Y:S01]  /*6270*/  MOV R5, UR9 ;  /* 0x0000000900057c02 */ /* 0x004fe20008000f00 */
[----:B------:R-:W-:Y:S01]  /*6280*/  IMAD.U32 R4, RZ, RZ, UR8 ;  /* 0x00000008ff047e24 */ /* 0x000fe2000f8e00ff */
[----:B-1----:R-:W-:Y:S01]  /*6290*/  MOV R7, UR7 ;  /* 0x0000000700077c02 */ /* 0x002fe20008000f00 */
[----:B------:R-:W-:Y:S01]  /*62a0*/  IMAD.U32 R6, RZ, RZ, UR6 ;  /* 0x00000006ff067e24 */ /* 0x000fe2000f8e00ff */
[----:B-----5:R-:W-:Y:S01]  /*62b0*/  MOV R11, UR5 ;  /* 0x00000005000b7c02 */ /* 0x020fe20008000f00 */
[----:B------:R-:W-:Y:S02]  /*62c0*/  IMAD.U32 R10, RZ, RZ, UR4 ;  /* 0x00000004ff0a7e24 */ /* 0x000fe4000f8e00ff */
[----:B------:R-:W-:Y:S07]  /*62d0*/  LEPC R20, `(.L_x_99) ;  /* 0x000000001014794e */ /* 0x000fee0000000000 */
[----:B---34-:R-:W-:Y:S05]  /*62e0*/  CALL.ABS.NOINC R2 ;  /* 0x0000000002007343 */ /* 0x018fea0003c00000 */
.L_x_99:
[----:B-1-3--:R-:W-:Y:S01]  /*62f0*/  SHF.L.U32 R3, R28, 0x10, RZ ;  /* 0x000000101c037819 */ /* 0x00afe200000006ff */
[----:B------:R-:W-:Y:S05]  /*6300*/  WARPSYNC.ALL ;  /* 0x0000000000007948 */ /* 0x000fea0003800000 */
[----:B------:R-:W-:Y:S01]  /*6310*/  R2UR UR4, R25 ;  /* 0x00000000190472ca */ /* 0x000fe200000e0000 */
[----:B------:R-:W-:Y:S01]  /*6320*/  BSSY.RECONVERGENT B0, `(.L_x_100) ;  /* 0x0000051000007945 */ /* 0x000fe20003800200 */
[----:B------:R-:W-:Y:S02]  /*6330*/  SHF.L.U32 R20, R30, 0x10, RZ ;  /* 0x000000101e147819 */ /* 0x000fe400000006ff */
[----:B------:R-:W-:Y:S02]  /*6340*/  SHF.L.U32 R62, R54, 0x1, RZ ;  /* 0x00000001363e7819 */ /* 0x000fe400000006ff */
[----:B------:R-:W-:Y:S07]  /*6350*/  ISETP.NE.AND P0, PT, R55, RZ, PT ;  /* 0x000000ff3700720c */ /* 0x000fee0003f05270 */
[----:B------:R-:W1:Y:S02]  /*6360*/  LDTM.16dp256bit.x4 R4, tmem[UR4] ;  /* 0x00000004000479ee */ /* 0x000e640008120000 */
[----:B-1----:R-:W-:Y:S01]  /*6370*/  FMUL R0, R24, R4 ;  /* 0x0000000418007220 */ /* 0x002fe20000400000 */
[----:B------:R-:W-:Y:S01]  /*6380*/  LOP3.LUT R4, R28, 0xffff0000, RZ, 0xc0, !PT ;  /* 0xffff00001c047812 */ /* 0x000fe200078ec0ff */
[----:B------:R-:W-:Y:S01]  /*6390*/  FMUL R2, R24, R5 ;  /* 0x0000000518027220 */ /* 0x000fe20000400000 */
[C---:B------:R-:W-:Y:S01]  /*63a0*/  SHF.L.U32 R5, R29.reuse, 0x10, RZ ;  /* 0x000000101d057819 */ /* 0x040fe200000006ff */
[----:B------:R-:W-:Y:S01]  /*63b0*/  FFMA R0, R26, R3, R0 ;  /* 0x000000031a007223 */ /* 0x000fe20000000000 */
[----:B------:R-:W-:Y:S01]  /*63c0*/  FMUL R3, R24, R6 ;  /* 0x0000000618037220 */ /* 0x000fe20000400000 */
[----:B------:R-:W-:Y:S01]  /*63d0*/  LOP3.LUT R6, R29, 0xffff0000, RZ, 0xc0, !PT ;  /* 0xffff00001d067812 */ /* 0x000fe200078ec0ff */
[----:B------:R-:W-:Y:S01]  /*63e0*/  FFMA R2, R26, R4, R2 ;  /* 0x000000041a027223 */ /* 0x000fe20000000002 */
[----:B------:R-:W-:Y:S01]  /*63f0*/  FMUL R7, R24, R7 ;  /* 0x0000000718077220 */ /* 0x000fe20000400000 */
[----:B------:R-:W-:Y:S01]  /*6400*/  FFMA R3, R26, R5, R3 ;  /* 0x000000051a037223 */ /* 0x000fe20000000003 */
[C---:B------:R-:W-:Y:S01]  /*6410*/  FMUL R4, R24.reuse, R8 ;  /* 0x0000000818047220 */ /* 0x040fe20000400000 */
[----:B------:R-:W-:Y:S01]  /*6420*/  FMUL R5, R24, R9 ;  /* 0x0000000918057220 */ /* 0x000fe20000400000 */
[----:B------:R-:W-:Y:S01]  /*6430*/  F2FP.BF16.F32.PACK_AB R32, R2, R0 ;  /* 0x000000000220723e */ /* 0x000fe200000010ff */
[----:B------:R-:W-:Y:S01]  /*6440*/  FFMA R7, R26, R6, R7 ;  /* 0x000000061a077223 */ /* 0x000fe20000000007 */
[----:B------:R-:W-:Y:S01]  /*6450*/  LOP3.LUT R0, R30, 0xffff0000, RZ, 0xc0, !PT ;  /* 0xffff00001e007812 */ /* 0x000fe200078ec0ff */
[----:B------:R-:W-:Y:S01]  /*6460*/  FFMA R4, R26, R20, R4 ;  /* 0x000000141a047223 */ /* 0x000fe20000000004 */
[----:B------:R-:W-:Y:S01]  /*6470*/  SHF.L.U32 R2, R31, 0x10, RZ ;  /* 0x000000101f027819 */ /* 0x000fe200000006ff */
[----:B------:R-:W-:Y:S01]  /*6480*/  FMUL R6, R24, R10 ;  /* 0x0000000a18067220 */ /* 0x000fe20000400000 */
[----:B------:R-:W-:Y:S01]  /*6490*/  F2FP.BF16.F32.PACK_AB R33, R7, R3 ;  /* 0x000000030721723e */ /* 0x000fe200000010ff */
[C---:B------:R-:W-:Y:S01]  /*64a0*/  FFMA R5, R26.reuse, R0, R5 ;  /* 0x000000001a057223 */ /* 0x040fe20000000005 */
[----:B------:R-:W-:Y:S01]  /*64b0*/  LOP3.LUT R3, R31, 0xffff0000, RZ, 0xc0, !PT ;  /* 0xffff00001f037812 */ /* 0x000fe200078ec0ff */
[----:B------:R-:W-:Y:S01]  /*64c0*/  FFMA R6, R26, R2, R6 ;  /* 0x000000021a067223 */ /* 0x000fe20000000006 */
[----:B----4-:R-:W-:Y:S01]  /*64d0*/  SHF.L.U32 R7, R36, 0x10, RZ ;  /* 0x0000001024077819 */ /* 0x010fe200000006ff */
[----:B------:R-:W-:Y:S01]  /*64e0*/  FMUL R11, R24, R11 ;  /* 0x0000000b180b7220 */ /* 0x000fe20000400000 */
[----:B------:R-:W-:Y:S01]  /*64f0*/  LOP3.LUT R0, R36, 0xffff0000, RZ, 0xc0, !PT ;  /* 0xffff000024007812 */ /* 0x000fe200078ec0ff */
[C---:B------:R-:W-:Y:S01]  /*6500*/  FMUL R8, R24.reuse, R12 ;  /* 0x0000000c18087220 */ /* 0x040fe20000400000 */
[----:B------:R-:W-:Y:S01]  /*6510*/  SHF.L.U32 R2, R37, 0x10, RZ ;  /* 0x0000001025027819 */ /* 0x000fe200000006ff */
[----:B------:R-:W-:Y:S01]  /*6520*/  FMUL R9, R24, R13 ;  /* 0x0000000d18097220 */ /* 0x000fe20000400000 */
[----:B------:R-:W-:Y:S01]  /*6530*/  F2FP.BF16.F32.PACK_AB R34, R5, R4 ;  /* 0x000000040522723e */ /* 0x000fe200000010ff */
[C---:B------:R-:W-:Y:S01]  /*6540*/  FFMA R11, R26.reuse, R3, R11 ;  /* 0x000000031a0b7223 */ /* 0x040fe2000000000b */
[----:B------:R-:W-:Y:S01]  /*6550*/  MOV R5, UR46 ;  /* 0x0000002e00057c02 */ /* 0x000fe20008000f00 */
[C---:B------:R-:W-:Y:S01]  /*6560*/  FFMA R8, R26.reuse, R7, R8 ;  /* 0x000000071a087223 */ /* 0x040fe20000000008 */
[----:B------:R-:W-:Y:S01]  /*6570*/  SHF.L.U32 R3, R39, 0x10, RZ ;  /* 0x0000001027037819 */ /* 0x000fe200000006ff */
[----:B------:R-:W-:Y:S01]  /*6580*/  FFMA R9, R26, R0, R9 ;  /* 0x000000001a097223 */ /* 0x000fe20000000009 */
[----:B------:R-:W-:Y:S01]  /*6590*/  LOP3.LUT R0, R37, 0xffff0000, RZ, 0xc0, !PT ;  /* 0xffff000025007812 */ /* 0x000fe200078ec0ff */
[C---:B------:R-:W-:Y:S01]  /*65a0*/  FMUL R10, R24.reuse, R14 ;  /* 0x0000000e180a7220 */ /* 0x040fe20000400000 */
[----:B------:R-:W-:Y:S01]  /*65b0*/  LOP3.LUT R4, R39, 0xffff0000, RZ, 0xc0, !PT ;  /* 0xffff000027047812 */ /* 0x000fe200078ec0ff */
[C---:B------:R-:W-:Y:S01]  /*65c0*/  FMUL R15, R24.reuse, R15 ;  /* 0x0000000f180f7220 */ /* 0x040fe20000400000 */
[----:B------:R-:W-:Y:S01]  /*65d0*/  FMUL R12, R24, R16 ;  /* 0x00000010180c7220 */ /* 0x000fe20000400000 */
[----:B------:R-:W-:Y:S01]  /*65e0*/  FFMA R10, R26, R2, R10 ;  /* 0x000000021a0a7223 */ /* 0x000fe2000000000a */
[----:B------:R-:W-:Y:S01]  /*65f0*/  LOP3.LUT R2, R38, 0xffff0000, RZ, 0xc0, !PT ;  /* 0xffff000026027812 */ /* 0x000fe200078ec0ff */
[----:B------:R-:W-:Y:S01]  /*6600*/  FFMA R15, R26, R0, R15 ;  /* 0x000000001a0f7223 */ /* 0x000fe2000000000f */
[----:B------:R-:W-:Y:S01]  /*6610*/  SHF.L.U32 R0, R38, 0x10, RZ ;  /* 0x0000001026007819 */ /* 0x000fe200000006ff */
[C---:B------:R-:W-:Y:S01]  /*6620*/  FMUL R13, R24.reuse, R17 ;  /* 0x00000011180d7220 */ /* 0x040fe20000400000 */
[C---:B------:R-:W-:Y:S01]  /*6630*/  FMUL R14, R24.reuse, R18 ;  /* 0x00000012180e7220 */ /* 0x040fe20000400000 */
[----:B------:R-:W-:Y:S01]  /*6640*/  FMUL R19, R24, R19 ;  /* 0x0000001318137220 */ /* 0x000fe20000400000 */
[----:B------:R-:W-:Y:S01]  /*6650*/  LEA R5, R5, R44, 0xb ;  /* 0x0000002c05057211 */ /* 0x000fe200078e58ff */
[C---:B------:R-:W-:Y:S01]  /*6660*/  FFMA R12, R26.reuse, R0, R12 ;  /* 0x000000001a0c7223 */ /* 0x040fe2000000000c */
[C---:B------:R-:W-:Y:S01]  /*6670*/  FFMA R13, R26.reuse, R2, R13 ;  /* 0x000000021a0d7223 */ /* 0x040fe2000000000d */
[C---:B------:R-:W-:Y:S01]  /*6680*/  FFMA R14, R26.reuse, R3, R14 ;  /* 0x000000031a0e7223 */ /* 0x040fe2000000000e */
[----:B------:R-:W-:Y:S01]  /*6690*/  FFMA R19, R26, R4, R19 ;  /* 0x000000041a137223 */ /* 0x000fe20000000013 */
[----:B------:R-:W-:Y:S02]  /*66a0*/  F2FP.BF16.F32.PACK_AB R35, R11, R6 ;  /* 0x000000060b23723e */ /* 0x000fe400000010ff */
[----:B------:R-:W-:Y:S02]  /*66b0*/  LEA R5, R5, UR44, 0x1 ;  /* 0x0000002c05057c11 */ /* 0x000fe4000f8e08ff */
[----:B------:R-:W-:Y:S02]  /*66c0*/  F2FP.BF16.F32.PACK_AB R8, R9, R8 ;  /* 0x000000080908723e */ /* 0x000fe400000010ff */
[----:B------:R-:W-:Y:S01]  /*66d0*/  F2FP.BF16.F32.PACK_AB R9, R15, R10 ;  /* 0x0000000a0f09723e */ /* 0x000fe200000010ff */
[----:B------:R1:W-:Y:S01]  /*66e0*/  STSM.16.M88.4 [R5+0x200], R32 ;  /* 0x0002002005007844 */ /* 0x0003e20000000200 */
[----:B------:R-:W-:Y:S02]  /*66f0*/  F2FP.BF16.F32.PACK_AB R10, R13, R12 ;  /* 0x0000000c0d0a723e */ /* 0x000fe400000010ff */
[----:B------:R-:W-:Y:S02]  /*6700*/  F2FP.BF16.F32.PACK_AB R11, R19, R14 ;  /* 0x0000000e130b723e */ /* 0x000fe400000010ff */
[----:B------:R-:W-:Y:S05]  /*6710*/  IADD3 R0, PT, PT, R62, 0x200, R5 ;  /* 0x000002003e007810 */ /* 0x000fea0007ffe005 */
[----:B------:R1:W-:Y:S01]  /*6720*/  STSM.16.M88.4 [R0], R8 ;  /* 0x0000000800007844 */ /* 0x0003e20000000200 */
[----:B------:R-:W-:Y:S01]  /*6730*/  @!PT LDS RZ, [RZ] ;  /* 0x00000000fffff984 */ /* 0x000fe20000000800 */
[----:B------:R-:W-:Y:S01]  /*6740*/  @!PT LDS RZ, [RZ] ;  /* 0x00000000fffff984 */ /* 0x000fe20000000800 */
[----:B------:R-:W-:Y:S01]  /*6750*/  @!PT LDS RZ, [RZ] ;  /* 0x00000000fffff984 */ /* 0x000fe20000000800 */
[----:B------:R-:W-:Y:S01]  /*6760*/  @!PT LDS RZ, [RZ] ;  /* 0x00000000fffff984 */ /* 0x000fe20000000800 */
[----:B------:R2:W-:Y:S07]  /*6770*/  MEMBAR.ALL.CTA ;  /* 0x0000000000007992 */ /* 0x0005ee0000008000 */
[----:B--2---:R-:W2:Y:S02]  /*6780*/  FENCE.VIEW.ASYNC.S ;  /* 0x00000000000073c6 */ /* 0x004ea40000000000 */
[----:B--2---:R-:W-:Y:S06]  /*6790*/  BAR.SYNC.DEFER_BLOCKING 0x1, 0x80 ;  /* 0x0042000000007b1d */ /* 0x004fec0000010000 */
[----:B------:R-:W-:Y:S05]  /*67a0*/  @P0 BRA `(.L_x_101) ;  /* 0x0000000000200947 */ /* 0x000fea0003800000 */
[----:B------:R-:W2:Y:S01]  /*67b0*/  LDCU.64 UR6, c[0x0][0x348] ;  /* 0x00006900ff0677ac */ /* 0x000ea20008000a00 */
[----:B------:R-:W-:Y:S01]  /*67c0*/  ULEA UR5, UR46, UR44, 0xc ;  /* 0x0000002c2e057291 */ /* 0x000fe2000f8e60ff */
[----:B------:R-:W-:Y:S03]  /*67d0*/  UMOV UR51, UR36 ;  /* 0x0000002400337c82 */ /* 0x000fe60008000000 */
[----:B------:R-:W-:Y:S02]  /*67e0*/  UIADD3 UR48, UPT, UPT, UR5, 0x200, URZ ;  /* 0x0000020005307890 */ /* 0x000fe4000fffe0ff */
[----:B--2---:R-:W-:Y:S04]  /*67f0*/  UIADD3 UR4, UP0, UPT, UR6, 0x680, URZ ;  /* 0x0000068006047890 */ /* 0x004fe8000ff1e0ff */
[----:B------:R-:W-:Y:S09]  /*6800*/  UIADD3.X UR5, UPT, UPT, URZ, UR7, URZ, UP0, !UPT ;  /* 0x00000007ff057290 */ /* 0x000ff200087fe4ff */
[----:B------:R2:W-:Y:S02]  /*6810*/  UTMASTG.3D [UR48], [UR4] ;  /* 0x00000030040073b5 */ /* 0x0005e40008010000 */
[----:B--2---:R0:W-:Y:S02]  /*6820*/  UTMACMDFLUSH ;  /* 0x00000000000079b7 */ /* 0x0041e40000000000 */
.L_x_101:
[----:B------:R-:W-:Y:S05]  /*6830*/  BSYNC.RECONVERGENT B0 ;  /* 0x0000000000007941 */ /* 0x000fea0003800200 */
.L_x_100:
[----:B------:R-:W-:Y:S01]  /*6840*/  UIADD3 UR47, UPT, UPT, UR46, 0x1, URZ ;  /* 0x000000012e2f7890 */ /* 0x000fe2000fffe0ff */
[----:B------:R-:W-:Y:S03]  /*6850*/  BSSY.RECONVERGENT B0, `(.L_x_102) ;  /* 0x0000005000007945 */ /* 0x000fe60003800200 */
[----:B------:R-:W-:Y:S04]  /*6860*/  UISETP.NE.AND UP0, UPT, UR47, 0x3, UPT ;  /* 0x000000032f00788c */ /* 0x000fe8000bf05270 */
[----:B------:R-:W-:Y:S01]  /*6870*/  USEL UR45, UR47, URZ, UP0 ;  /* 0x000000ff2f2d7287 */ /* 0x000fe20008000000 */
[----:B------:R-:W-:Y:S11]  /*6880*/  @P0 BRA `(.L_x_103) ;  /* 0x0000000000040947 */ /* 0x000ff60003800000 */
[----:B------:R-:W-:Y:S04]  /*6890*/  DEPBAR.LE SB0, 0x1 ;  /* 0x000080400000791a */ /* 0x000fe80000000000 */
.L_x_103:
[----:B------:R-:W-:Y:S05]  /*68a0*/  BSYNC.RECONVERGENT B0 ;  /* 0x0000000000007941 */ /* 0x000fea0003800200 */
.L_x_102:
[----:B------:R-:W-:Y:S01]  /*68b0*/  BAR.SYNC.DEFER_BLOCKING 0x1, 0x80 ;  /* 0x0042000000007b1d */ /* 0x000fe20000010000 */
[----:B------:R-:W-:Y:S01]  /*68c0*/  ISETP.NE.AND P1, PT, R61, RZ, PT ;  /* 0x000000ff3d00720c */ /* 0x000fe20003f25270 */
[----:B------:R-:W-:Y:S01]  /*68d0*/  UISETP.NE.AND UP0, UPT, UR53, URZ, UPT ;  /* 0x000000ff3500728c */ /* 0x000fe2000bf05270 */
[----:B------:R-:W-:Y:S11]  /*68e0*/  LEA R2, R64, UR44, 0x3 ;  /* 0x0000002c40027c11 */ /* 0x000ff6000f8e18ff */
[----:B------:R-:W-:Y:S01]  /*68f0*/  @P1 SHF.L.U32 R3, R63, 0x1f, RZ ;  /* 0x0000001f3f031819 */ /* 0x000fe200000006ff */
[----:B------:R-:W-:Y:S06]  /*6900*/  BRA.U !UP0, `(.L_x_104) ;  /* 0x0000000108247547 */ /* 0x000fec000b800000 */
[----:B------:R-:W-:Y:S01]  /*6910*/  IMAD.U32 R4, RZ, RZ, UR52 ;  /* 0x00000034ff047e24 */ /* 0x000fe2000f8e00ff */
[----:B-1----:R-:W-:Y:S01]  /*6920*/  MOV R0, UR54 ;  /* 0x0000003600007c02 */ /* 0x002fe20008000f00 */
[----:B------:R-:W-:Y:S03]  /*6930*/  UIADD3 UR4, UPT, UPT, UR52, 0x1, URZ ;  /* 0x0000000134047890 */ /* 0x000fe6000fffe0ff */
[----:B------:R-:W-:Y:S01]  /*6940*/  @P1 LEA R4, R4, UR44, 0x3 ;  /* 0x0000002c04041c11 */ /* 0x000fe2000f8e18ff */
[----:B------:R-:W-:Y:S04]  /*6950*/  UISETP.NE.AND UP0, UPT, UR4, 0x3, UPT ;  /* 0x000000030400788c */ /* 0x000fe8000bf05270 */
[----:B------:R-:W-:Y:S01]  /*6960*/  @P1 VIADD R4, R4, 0x48 ;  /* 0x0000004804041836 */ /* 0x000fe20000000000 */
[----:B------:R-:W-:Y:S04]  /*6970*/  USEL UR52, UR4, URZ, UP0 ;  /* 0x000000ff04347287 */ /* 0x000fe80008000000 */
[----:B------:R-:W-:Y:S04]  /*6980*/  @P1 PRMT R0, R0, 0x654, R4 ;  /* 0x0000065400001816 */ /* 0x000fe80000000004 */
[----:B------:R2:W-:Y:S04]  /*6990*/  @P1 SYNCS.ARRIVE.TRANS64.RED.A1T0 RZ, [R0+URZ], RZ ;  /* 0x000000ff00ff19a7 */ /* 0x0005e800081004ff */
.L_x_104:
[----:B------:R-:W3:Y:S01]  /*69a0*/  @P1 SYNCS.PHASECHK.TRANS64.TRYWAIT P0, [R2+URZ+0x30], R3 ;  /* 0x00003003020015a7 */ /* 0x000ee200080011ff */
[----:B------:R-:W-:Y:S01]  /*69b0*/  BSSY B1, `(.L_x_105) ;  /* 0x0000013000017945 */ /* 0x000fe20003800000 */
[----:B---3--:R-:W-:Y:S03]  /*69c0*/  @P1 SEL R65, RZ, 0x1, !P0 ;  /* 0x00000001ff411807 */ /* 0x008fe60004000000 */
[----:B------:R-:W-:Y:S05]  /*69d0*/  @!P1 BRA `(.L_x_106) ;  /* 0x0000000000409947 */ /* 0x000fea0003800000 */
[----:B------:R-:W-:Y:S01]  /*69e0*/  ISETP.NE.AND P1, PT, R66, RZ, PT ;  /* 0x000000ff4200720c */ /* 0x000fe20003f25270 */
[----:B------:R-:W-:Y:S01]  /*69f0*/  BSSY B0, `(.L_x_107) ;  /* 0x0000009000007945 */ /* 0x000fe20003800000 */
[----:B------:R-:W-:Y:S11]  /*6a00*/  ISETP.NE.AND P0, PT, R65, RZ, PT ;  /* 0x000000ff4100720c */ /* 0x000ff60003f05270 */
[----:B------:R-:W-:Y:S05]  /*6a10*/  @P1 IMAD R3, R64, 0x800, R44 ;  /* 0x0000080040031824 */ /* 0x000fea00078e022c */
[----:B------:R-:W-:Y:S05]  /*6a20*/  @P1 LEA R3, R3, UR44, 0x1 ;  /* 0x0000002c03031c11 */ /* 0x000fea000f8e08ff */
[----:B-12---:R-:W-:Y:S01]  /*6a30*/  @P1 IMAD.IADD R0, R62, 0x1, R3 ;  /* 0x000000013e001824 */ /* 0x006fe200078e0203 */
[----:B------:R-:W-:Y:S06]  /*6a40*/  @P0 BRA `(.L_x_108) ;  /* 0x00000000000c0947 */ /* 0x000fec0003800000 */
[----:B------:R-:W-:Y:S04]  /*6a50*/  SHF.L.U32 R63, R63, 0x1f, RZ ;  /* 0x0000001f3f3f7819 */ /* 0x000fe800000006ff */
[----:B------:R-:W1:Y:S02]  /*6a60*/  SYNCS.PHASECHK.TRANS64.TRYWAIT P0, [R2+URZ+0x30], R63 ;  /* 0x0000303f020075a7 */ /* 0x000e6400080011ff */
[----:B-1----:R-:W-:Y:S05]  /*6a70*/  @!P0 BRA `(.L_x_109) ;  /* 0x0000001400388947 */ /* 0x002fea0003800000 */
.L_x_108:
[----:B------:R-:W-:Y:S05]  /*6a80*/  BSYNC B0 ;  /* 0x0000000000007941 */ /* 0x000fea0003800000 */
.L_x_107:
[----:B------:R-:W-:Y:S11]  /*6a90*/  ISETP.NE.AND P0, PT, R66, RZ, PT ;  /* 0x000000ff4200720c */ /* 0x000ff60003f05270 */
[----:B------:R-:W-:Y:S02]  /*6aa0*/  @!UPT UIADD3 URZ, UPT, UPT, URZ, URZ, URZ ;  /* 0x000000fffffff290 */ /* 0x000fe4000fffe0ff */
[----:B------:R-:W-:Y:S05]  /*6ab0*/  @P0 WARPSYNC.ALL ;  /* 0x0000000000000948 */ /* 0x000fea0003800000 */
[----:B------:R3:W4:Y:S04]  /*6ac0*/  @P0 LDSM.16.M88.4 R28, [R3+0x200] ;  /* 0x00020000031c083b */ /* 0x0007280000000200 */
[----:B------:R3:W2:Y:S02]  /*6ad0*/  @P0 LDSM.16.M88.4 R36, [R0+0x200] ;  /* 0x000200000024083b */ /* 0x0006a40000000200 */
.L_x_106:
[----:B------:R-:W-:Y:S05]  /*6ae0*/  BSYNC B1 ;  /* 0x0000000000017941 */ /* 0x000fea0003800000 */
.L_x_105:
[----:B-123--:R-:W-:Y:S05]  /*6af0*/  VIADD R0, R25, 0x20 ;  /* 0x0000002019007836 */ /* 0x00efea0000000000 */
[----:B------:R-:W-:Y:S04]  /*6b00*/  SHF.R.U32.HI R0, RZ, 0x15, R0 ;  /* 0x00000015ff007819 */ /* 0x000fe80000011600 */
[----:B------:R-:W-:Y:S11]  /*6b10*/  LOP3.LUT P0, RZ, R0, 0x3, R46, 0x48, !PT ;  /* 0x0000000300ff7812 */ /* 0x000ff6000780482e */
[----:B------:R-:W-:Y:S02]  /*6b20*/  @!UPT UIADD3 URZ, UPT, UPT, URZ, URZ, URZ ;  /* 0x000000fffffff290 */ /* 0x000fe4000fffe0ff */
[----:B------:R-:W-:Y:S05]  /*6b30*/  @!P0 BRA `(.L_x_110) ;  /* 0x0000000000408947 */ /* 0x000fea0003800000 */
[----:B------:R-:W1:Y:S01]  /*6b40*/  LDCU.64 UR8, c[0x4][0x70] ;  /* 0x01000e00ff0877ac */ /* 0x000e620008000a00 */
[----:B------:R-:W-:Y:S01]  /*6b50*/  MOV R3, 0x0 ;  /* 0x0000000000037802 */ /* 0x000fe20000000f00 */
[----:B------:R-:W-:Y:S02]  /*6b60*/  HFMA2 R12, -RZ, RZ, 0, 5.9604644775390625e-08 ;  /* 0x00000001ff0c7431 */ /* 0x000fe400000001ff */
[----:B------:R-:W-:Y:S02]  /*6b70*/  IMAD.MOV.U32 R8, RZ, RZ, 0x192 ;  /* 0x00000192ff087424 */ /* 0x000fe400078e00ff */
[----:B------:R-:W-:Y:S01]  /*6b80*/  IMAD.MOV.U32 R13, RZ, RZ, RZ ;  /* 0x000000ffff0d7224 */ /* 0x000fe200078e00ff */
[----:B------:R-:W2:Y:S01]  /*6b90*/  LDCU.64 UR6, c[0x4][0x78] ;  /* 0x01000f00ff0677ac */ /* 0x000ea20008000a00 */
[----:B------:R-:W3:Y:S01]  /*6ba0*/  LDC.64 R2, c[0x4][R3] ;  /* 0x0100000003027b82 */ /* 0x000ee20000000a00 */
[----:B------:R-:W5:Y:S01]  /*6bb0*/  LDCU.64 UR4, c[0x4][0x10] ;  /* 0x01000200ff0477ac */ /* 0x000f620008000a00 */
[----:B-1----:R-:W-:Y:S01]  /*6bc0*/  MOV R5, UR9 ;  /* 0x0000000900057c02 */ /* 0x002fe20008000f00 */
[----:B------:R-:W-:Y:S01]  /*6bd0*/  IMAD.U32 R4, RZ, RZ, UR8 ;  /* 0x00000008ff047e24 */ /* 0x000fe2000f8e00ff */
[----:B--2---:R-:W-:Y:S01]  /*6be0*/  MOV R7, UR7 ;  /* 0x0000000700077c02 */ /* 0x004fe20008000f00 */
[----:B------:R-:W-:Y:S01]  /*6bf0*/  IMAD.U32 R6, RZ, RZ, UR6 ;  /* 0x00000006ff067e24 */ /* 0x000fe2000f8e00ff */
[----:B-----5:R-:W-:Y:S01]  /*6c00*/  MOV R11, UR5 ;  /* 0x00000005000b7c02 */ /* 0x020fe20008000f00 */
[----:B------:R-:W-:Y:S02]  /*6c10*/  IMAD.U32 R10, RZ, RZ, UR4 ;  /* 0x00000004ff0a7e24 */ /* 0x000fe4000f8e00ff */
[----:B------:R-:W-:Y:S07]  /*6c20*/  LEPC R20, `(.L_x_110) ;  /* 0x000000001014794e */ /* 0x000fee0000000000 */
[----:B---34-:R-:W-:Y:S05]  /*6c30*/  CALL.ABS.NOINC R2 ;  /* 0x0000000002007343 */ /* 0x018fea0003c00000 */
.L_x_110:
[----:B------:R-:W-:Y:S01]  /*6c40*/  ISETP.NE.AND P0, PT, R55, RZ, PT ;  /* 0x000000ff3700720c */ /* 0x000fe20003f05270 */
[----:B------:R-:W-:Y:S05]  /*6c50*/  WARPSYNC.ALL ;  /* 0x0000000000007948 */ /* 0x000fea0003800000 */
[----:B------:R-:W-:Y:S01]  /*6c60*/  R2UR UR4, R25 ;  /* 0x00000000190472ca */ /* 0x000fe200000e0000 */
[----:B------:R-:W-:Y:S01]  /*6c70*/  BSSY.RECONVERGENT B0, `(.L_x_111) ;  /* 0x0000057000007945 */ /* 0x000fe20003800200 */
[C---:B----4-:R-:W-:Y:S02]  /*6c80*/  SHF.L.U32 R20, R28.reuse, 0x10, RZ ;  /* 0x000000101c147819 */ /* 0x050fe400000006ff */
[----:B------:R-:W-:Y:S02]  /*6c90*/  LOP3.LUT R21, R28, 0xffff0000, RZ, 0xc0, !PT ;  /* 0xffff00001c157812 */ /* 0x000fe400078ec0ff */
[----:B------:R-:W-:Y:S02]  /*6ca0*/  SHF.L.U32 R25, R29, 0x10, RZ ;  /* 0x000000101d197819 */ /* 0x000fe400000006ff */
[----:B------:R-:W-:Y:S02]  /*6cb0*/  SHF.L.U32 R28, R30, 0x10, RZ ;  /* 0x000000101e1c7819 */ /* 0x000fe400000006ff */
[C---:B------:R-:W-:Y:S02]  /*6cc0*/  SHF.L.U32 R32, R36.reuse, 0x10, RZ ;  /* 0x0000001024207819 */ /* 0x040fe400000006ff */
[----:B------:R-:W-:Y:S01]  /*6cd0*/  LOP3.LUT R33, R36, 0xffff0000, RZ, 0xc0, !PT ;  /* 0xffff000024217812 */ /* 0x000fe200078ec0ff */
[----:B------:R-:W1:Y:S01]  /*6ce0*/  LDTM.16dp256bit.x4 R4, tmem[UR4+0x20] ;  /* 0x00002004000479ee */ /* 0x000e620008120000 */
[----:B------:R-:W-:Y:S01]  /*6cf0*/  R2UR UR4, R27 ;  /* 0x000000001b0472ca */ /* 0x000fe200000e0000 */
[----:B------:R-:W-:Y:S01]  /*6d00*/  NOP ;  /* 0x0000000000007918 */ /* 0x000fe20000000000 */
[----:B------:R-:W-:Y:S02]  /*6d10*/  LOP3.LUT R27, R29, 0xffff0000, RZ, 0xc0, !PT ;  /* 0xffff00001d1b7812 */ /* 0x000fe400078ec0ff */
[----:B------:R-:W-:Y:S02]  /*6d20*/  LOP3.LUT R29, R30, 0xffff0000, RZ, 0xc0, !PT ;  /* 0xffff00001e1d7812 */ /* 0x000fe400078ec0ff */
[C---:B------:R-:W-:Y:S02]  /*6d30*/  SHF.L.U32 R30, R31.reuse, 0x10, RZ ;  /* 0x000000101f1e7819 */ /* 0x040fe400000006ff */
[----:B------:R-:W-:Y:S02]  /*6d40*/  LOP3.LUT R31, R31, 0xffff0000, RZ, 0xc0, !PT ;  /* 0xffff00001f1f7812 */ /* 0x000fe400078ec0ff */
[C---:B------:R-:W-:Y:S02]  /*6d50*/  SHF.L.U32 R34, R37.reuse, 0x10, RZ ;  /* 0x0000001025227819 */ /* 0x040fe400000006ff */
[----:B------:R-:W-:Y:S01]  /*6d60*/  LOP3.LUT R35, R37, 0xffff0000, RZ, 0xc0, !PT ;  /* 0xffff000025237812 */ /* 0x000fe200078ec0ff */
[----:B------:R-:W-:Y:S01]  /*6d70*/  UIADD3 UR4, UPT, UPT, UR4, 0xb0, URZ ;  /* 0x000000b004047890 */ /* 0x000fe2000fffe0ff */
[C---:B------:R-:W-:Y:S02]  /*6d80*/  SHF.L.U32 R36, R38.reuse, 0x10, RZ ;  /* 0x0000001026247819 */ /* 0x040fe400000006ff */
[----:B------:R-:W-:Y:S01]  /*6d90*/  LOP3.LUT R37, R38, 0xffff0000, RZ, 0xc0, !PT ;  /* 0xffff000026257812 */ /* 0x000fe200078ec0ff */
[----:B------:R-:W-:Y:S01]  /*6da0*/  UPRMT UR4, UR54, 0x654, UR4 ;  /* 0x0000065436047896 */ /* 0x000fe20008000004 */
[C---:B------:R-:W-:Y:S02]  /*6db0*/  SHF.L.U32 R38, R39.reuse, 0x10, RZ ;  /* 0x0000001027267819 */ /* 0x040fe400000006ff */
[----:B------:R-:W-:Y:S01]  /*6dc0*/  LOP3.LUT R39, R39, 0xffff0000, RZ, 0xc0, !PT ;  /* 0xffff000027277812 */ /* 0x000fe200078ec0ff */
[C---:B-1----:R-:W-:Y:S01]  /*6dd0*/  FMUL R4, R24.reuse, R4 ;  /* 0x0000000418047220 */ /* 0x042fe20000400000 */
[C---:B------:R-:W-:Y:S01]  /*6de0*/  FMUL R5, R24.reuse, R5 ;  /* 0x0000000518057220 */ /* 0x040fe20000400000 */
[----:B------:R-:W-:Y:S03]  /*6df0*/  FMUL R6, R24, R6 ;  /* 0x0000000618067220 */ /* 0x000fe60000400000 */
[----:B------:R-:W-:Y:S01]  /*6e00*/  SYNCS.ARRIVE.TRANS64.RED.A1T0 RZ, [UR4], RZ ;  /* 0x000000ffffff79a7 */ /* 0x000fe20008100404 */
[C---:B------:R-:W-:Y:S01]  /*6e10*/  FFMA R4, R26.reuse, R20, R4 ;  /* 0x000000141a047223 */ /* 0x040fe20000000004 */
[C---:B------:R-:W-:Y:S01]  /*6e20*/  FFMA R5, R26.reuse, R21, R5 ;  /* 0x000000151a057223 */ /* 0x040fe20000000005 */
[----:B------:R-:W-:Y:S01]  /*6e30*/  FFMA R6, R26, R25, R6 ;  /* 0x000000191a067223 */ /* 0x000fe20000000006 */
[C---:B------:R-:W-:Y:S01]  /*6e40*/  FMUL R7, R24.reuse, R7 ;  /* 0x0000000718077220 */ /* 0x040fe20000400000 */
[C---:B------:R-:W-:Y:S01]  /*6e50*/  FMUL R8, R24.reuse, R8 ;  /* 0x0000000818087220 */ /* 0x040fe20000400000 */
[----:B------:R-:W-:Y:S01]  /*6e60*/  FMUL R9, R24, R9 ;  /* 0x0000000918097220 */ /* 0x000fe20000400000 */
[----:B------:R-:W-:Y:S01]  /*6e70*/  F2FP.BF16.F32.PACK_AB R4, R5, R4 ;  /* 0x000000040504723e */ /* 0x000fe200000010ff */
[C---:B------:R-:W-:Y:S01]  /*6e80*/  FFMA R7, R26.reuse, R27, R7 ;  /* 0x0000001b1a077223 */ /* 0x040fe20000000007 */
[C---:B------:R-:W-:Y:S01]  /*6e90*/  FFMA R8, R26.reuse, R28, R8 ;  /* 0x0000001c1a087223 */ /* 0x040fe20000000008 */
[----:B------:R-:W-:Y:S01]  /*6ea0*/  FFMA R9, R26, R29, R9 ;  /* 0x0000001d1a097223 */ /* 0x000fe20000000009 */
[C---:B------:R-:W-:Y:S01]  /*6eb0*/  FMUL R10, R24.reuse, R10 ;  /* 0x0000000a180a7220 */ /* 0x040fe20000400000 */
[C---:B------:R-:W-:Y:S01]  /*6ec0*/  FMUL R11, R24.reuse, R11 ;  /* 0x0000000b180b7220 */ /* 0x040fe20000400000 */
[----:B------:R-:W-:Y:S01]  /*6ed0*/  F2FP.BF16.F32.PACK_AB R5, R7, R6 ;  /* 0x000000060705723e */ /* 0x000fe200000010ff */
[C---:B------:R-:W-:Y:S01]  /*6ee0*/  FMUL R0, R24.reuse, R12 ;  /* 0x0000000c18007220 */ /* 0x040fe20000400000 */
[----:B------:R-:W-:Y:S01]  /*6ef0*/  FMUL R2, R24, R13 ;  /* 0x0000000d18027220 */ /* 0x000fe20000400000 */
[----:B------:R-:W-:Y:S01]  /*6f00*/  FFMA R10, R26, R30, R10 ;  /* 0x0000001e1a0a7223 */ /* 0x000fe2000000000a */
[----:B------:R-:W-:Y:S01]  /*6f10*/  FMUL R3, R24, R14 ;  /* 0x0000000e18037220 */ /* 0x000fe20000400000 */
[----:B------:R-:W-:Y:S01]  /*6f20*/  F2FP.BF16.F32.PACK_AB R6, R9, R8 ;  /* 0x000000080906723e */ /* 0x000fe200000010ff */
[----:B------:R-:W-:Y:S01]  /*6f30*/  FFMA R11, R26, R31, R11 ;  /* 0x0000001f1a0b7223 */ /* 0x000fe2000000000b */
[C---:B------:R-:W-:Y:S01]  /*6f40*/  FMUL R15, R24.reuse, R15 ;  /* 0x0000000f180f7220 */ /* 0x040fe20000400000 */
[----:B------:R-:W-:Y:S01]  /*6f50*/  FMUL R12, R24, R16 ;  /* 0x00000010180c7220 */ /* 0x000fe20000400000 */
[----:B------:R-:W-:Y:S01]  /*6f60*/  FFMA R0, R26, R32, R0 ;  /* 0x000000201a007223 */ /* 0x000fe20000000000 */
[----:B------:R-:W-:Y:S01]  /*6f70*/  MOV R8, UR45 ;  /* 0x0000002d00087c02 */ /* 0x000fe20008000f00 */
[----:B------:R-:W-:Y:S01]  /*6f80*/  FMUL R13, R24, R17 ;  /* 0x00000011180d7220 */ /* 0x000fe20000400000 */
[----:B------:R-:W-:Y:S01]  /*6f90*/  FFMA R2, R26, R33, R2 ;  /* 0x000000211a027223 */ /* 0x000fe20000000002 */
[----:B------:R-:W-:Y:S01]  /*6fa0*/  FMUL R14, R24, R18 ;  /* 0x00000012180e7220 */ /* 0x000fe20000400000 */
[C---:B------:R-:W-:Y:S01]  /*6fb0*/  FFMA R3, R26.reuse, R34, R3 ;  /* 0x000000221a037223 */ /* 0x040fe20000000003 */
[----:B------:R-:W-:Y:S01]  /*6fc0*/  FFMA R15, R26, R35, R15 ;  /* 0x000000231a0f7223 */ /* 0x000fe2000000000f */
[----:B------:R-:W-:Y:S01]  /*6fd0*/  FMUL R19, R24, R19 ;  /* 0x0000001318137220 */ /* 0x000fe20000400000 */
[----:B------:R-:W-:Y:S01]  /*6fe0*/  FFMA R12, R26, R36, R12 ;  /* 0x000000241a0c7223 */ /* 0x000fe2000000000c */
[----:B------:R-:W-:Y:S01]  /*6ff0*/  LEA R8, R8, R44, 0xb ;  /* 0x0000002c08087211 */ /* 0x000fe200078e58ff */
        /* <DEDUP_REMOVED lines=21> */
[----:B------:R-:W-:Y:S02]  /*7150*/  ULEA UR5, UR45, UR44, 0xc ;  /* 0x0000002c2d057291 */ /* 0x000fe4000f8e60ff */
[----:B------:R-:W-:Y:S02]  /*7160*/  UIADD3 UR9, UPT, UPT, UR49, 0x20, URZ ;  /* 0x0000002031097890 */ /* 0x000fe4000fffe0ff */
[----:B------:R-:W-:Y:S01]  /*7170*/  UIADD3 UR8, UPT, UPT, UR5, 0x200, URZ ;  /* 0x0000020005087890 */ /* 0x000fe2000fffe0ff */
[----:B------:R-:W-:Y:S01]  /*7180*/  UMOV UR10, UR50 ;  /* 0x00000032000a7c82 */ /* 0x000fe20008000000 */
[----:B------:R-:W-:Y:S01]  /*7190*/  UMOV UR11, UR36 ;  /* 0x00000024000b7c82 */ /* 0x000fe20008000000 */
[----:B--2---:R-:W-:Y:S04]  /*71a0*/  UIADD3 UR4, UP0, UPT, UR6, 0x680, URZ ;  /* 0x0000068006047890 */ /* 0x004fe8000ff1e0ff */
[----:B------:R-:W-:Y:S09]  /*71b0*/  UIADD3.X UR5, UPT, UPT, URZ, UR7, URZ, UP0, !UPT ;  /* 0x00000007ff057290 */ /* 0x000ff200087fe4ff */
[----:B------:R2:W-:Y:S02]  /*71c0*/  UTMASTG.3D [UR8], [UR4] ;  /* 0x00000008040073b5 */ /* 0x0005e40008010000 */
[----:B--2---:R0:W-:Y:S02]  /*71d0*/  UTMACMDFLUSH ;  /* 0x00000000000079b7 */ /* 0x0041e40000000000 */
.L_x_112:
[----:B------:R-:W-:Y:S05]  /*71e0*/  BSYNC.RECONVERGENT B0 ;  /* 0x0000000000007941 */ /* 0x000fea0003800200 */
.L_x_111:
[----:B------:R-:W-:Y:S01]  /*71f0*/  UIADD3 UR4, UPT, UPT, UR45, 0x1, URZ ;  /* 0x000000012d047890 */ /* 0x000fe2000fffe0ff */
[----:B------:R-:W-:Y:S03]  /*7200*/  BSSY.RECONVERGENT B0, `(.L_x_113) ;  /* 0x0000008000007945 */ /* 0x000fe60003800200 */
[----:B------:R-:W-:Y:S04]  /*7210*/  UISETP.NE.AND UP0, UPT, UR4, 0x3, UPT ;  /* 0x000000030400788c */ /* 0x000fe8000bf05270 */
[----:B------:R-:W-:Y:S02]  /*7220*/  UISETP.EQ.XOR UP1, UPT, UR47, 0x3, !UP0 ;  /* 0x000000032f00788c */ /* 0x000fe4000c722a70 */
[----:B------:R-:W-:Y:S02]  /*7230*/  USEL UR46, UR4, URZ, UP0 ;  /* 0x000000ff042e7287 */ /* 0x000fe40008000000 */
[----:B------:R-:W-:Y:S04]  /*7240*/  USEL UR5, URZ, 0x1, !UP1 ;  /* 0x00000001ff057887 */ /* 0x000fe8000c800000 */
[----:B------:R-:W-:Y:S01]  /*7250*/  ULOP3.LUT UR55, UR55, UR5, URZ, 0x3c, !UPT ;  /* 0x0000000537377292 */ /* 0x000fe2000f8e3cff */
[----:B------:R-:W-:Y:S11]  /*7260*/  @P0 BRA `(.L_x_114) ;  /* 0x0000000000040947 */ /* 0x000ff60003800000 */
[----:B------:R-:W-:Y:S04]  /*7270*/  DEPBAR.LE SB0, 0x1 ;  /* 0x000080400000791a */ /* 0x000fe80000000000 */
.L_x_114:
[----:B------:R-:W-:Y:S05]  /*7280*/  BSYNC.RECONVERGENT B0 ;  /* 0x0000000000007941 */ /* 0x000fea0003800200 */
.L_x_113:
[----:B------:R-:W-:Y:S01]  /*7290*/  BAR.SYNC.DEFER_BLOCKING 0x1, 0x80 ;  /* 0x0042000000007b1d */ /* 0x000fe20000010000 */
[----:B------:R-:W-:Y:S01]  /*72a0*/  UISETP.NE.AND UP0, UPT, UR53, -0x2, UPT ;  /* 0xfffffffe3500788c */ /* 0x000fe2000bf05270 */
[----:B------:R-:W-:Y:S08]  /*72b0*/  IADD3 R22, PT, PT, R22, 0x1, RZ ;  /* 0x0000000116167810 */ /* 0x000ff00007ffe0ff */
[----:B------:R-:W-:Y:S05]  /*72c0*/  BRA.U !UP0, `(.L_x_115) ;  /* 0x0000000108287547 */ /* 0x000fea000b800000 */
[----:B------:R-:W-:Y:S01]  /*72d0*/  ISETP.NE.AND P0, PT, R61, RZ, PT ;  /* 0x000000ff3d00720c */ /* 0x000fe20003f05270 */
[----:B------:R-:W-:Y:S01]  /*72e0*/  IMAD.U32 R2, RZ, RZ, UR52 ;  /* 0x00000034ff027e24 */ /* 0x000fe2000f8e00ff */
[----:B------:R-:W-:Y:S01]  /*72f0*/  UIADD3 UR4, UPT, UPT, UR52, 0x1, URZ ;  /* 0x0000000134047890 */ /* 0x000fe2000fffe0ff */
[----:B------:R-:W-:Y:S03]  /*7300*/  IMAD.U32 R0, RZ, RZ, UR54 ;  /* 0x00000036ff007e24 */ /* 0x000fe6000f8e00ff */
[----:B------:R-:W-:Y:S04]  /*7310*/  UISETP.NE.AND UP0, UPT, UR4, 0x3, UPT ;  /* 0x000000030400788c */ /* 0x000fe8000bf05270 */
[----:B------:R-:W-:Y:S03]  /*7320*/  USEL UR52, UR4, URZ, UP0 ;  /* 0x000000ff04347287 */ /* 0x000fe60008000000 */
[----:B------:R-:W-:Y:S05]  /*7330*/  @P0 LEA R2, R2, UR44, 0x3 ;  /* 0x0000002c02020c11 */ /* 0x000fea000f8e18ff */
[----:B------:R-:W-:Y:S05]  /*7340*/  @P0 VIADD R2, R2, 0x48 ;  /* 0x0000004802020836 */ /* 0x000fea0000000000 */
[----:B------:R-:W-:Y:S04]  /*7350*/  @P0 PRMT R0, R0, 0x654, R2 ;  /* 0x0000065400000816 */ /* 0x000fe80000000002 */
[----:B------:R2:W-:Y:S03]  /*7360*/  @P0 SYNCS.ARRIVE.TRANS64.RED.A1T0 RZ, [R0+URZ], RZ ;  /* 0x000000ff00ff09a7 */ /* 0x0005e600081004ff */
.L_x_115:
[----:B------:R-:W-:Y:S01]  /*7370*/  R2UR UR6, R60 ;  /* 0x000000003c0672ca */ /* 0x000fe200000e0000 */
[----:B------:R-:W-:Y:S01]  /*7380*/  UIADD3 UR53, UPT, UPT, UR53, 0x2, URZ ;  /* 0x0000000235357890 */ /* 0x000fe2000fffe0ff */
[----:B------:R-:W-:Y:S02]  /*7390*/  R2UR UR5, R47 ;  /* 0x000000002f0572ca */ /* 0x000fe400000e0000 */
[----:B------:R-:W-:Y:S02]  /*73a0*/  R2UR UR4, R48 ;  /* 0x00000000300472ca */ /* 0x000fe400000e0000 */
[----:B------:R-:W-:Y:S02]  /*73b0*/  R2UR UR36, R58 ;  /* 0x000000003a2472ca */ /* 0x000fe400000e0000 */
[----:B------:R-:W-:Y:S02]  /*73c0*/  ISETP.NE.AND P0, PT, R51, 0x2, PT ;  /* 0x000000023300780c */ /* 0x000fe40003f05270 */
[----:B------:R-:W-:Y:S02]  /*73d0*/  ISETP.NE.AND P1, PT, R22, 0x4, PT ;  /* 0x000000041600780c */ /* 0x000fe40003f25270 */
[----:B------:R-:W-:Y:S01]  /*73e0*/  SEL R2, RZ, 0x1, P0 ;  /* 0x00000001ff027807 */ /* 0x000fe20000000000 */
[----:B------:R-:W-:Y:S01]  /*73f0*/  UISETP.NE.AND UP0, UPT, UR6, URZ, UPT ;  /* 0x000000ff0600728c */ /* 0x000fe2000bf05270 */
[----:B--2---:R-:W-:Y:S01]  /*7400*/  SEL R0, RZ, 0x1, P1 ;  /* 0x00000001ff007807 */ /* 0x004fe20000800000 */
[----:B------:R-:W-:Y:S01]  /*7410*/  UIADD3 UR32, UPT, UPT, UR37, UR5, URZ ;  /* 0x0000000525207290 */ /* 0x000fe2000fffe0ff */
[----:B------:R-:W-:Y:S01]  /*7420*/  LOP3.LUT R52, R52, R2, RZ, 0x3c, !PT ;  /* 0x0000000234347212 */ /* 0x000fe200078e3cff */
[----:B------:R-:W-:Y:S01]  /*7430*/  UIADD3 UR29, UPT, UPT, UR38, UR4, URZ ;  /* 0x00000004261d7290 */ /* 0x000fe2000fffe0ff */
[----:B------:R-:W-:Y:S02]  /*7440*/  LOP3.LUT R53, R53, R0, RZ, 0x3c, !PT ;  /* 0x0000000035357212 */ /* 0x000fe400078e3cff */
[----:B------:R-:W-:Y:S02]  /*7450*/  SEL R51, R51, RZ, P0 ;  /* 0x000000ff33337207 */ /* 0x000fe40000000000 */
[----:B------:R-:W-:Y:S01]  /*7460*/  SEL R22, R22, RZ, P1 ;  /* 0x000000ff16167207 */ /* 0x000fe20000800000 */
[----:B------:R-:W-:Y:S06]  /*7470*/  BRA.U UP0, `(.L_x_116) ;  /* 0xffffffdd005c7547 */ /* 0x000fec000b83ffff */
[----:B------:R-:W-:-:S13]  /*7480*/  R2UR UR4, R49 ;  /* 0x00000000310472ca */ /* 0x000fda00000e0000 */
[----:B------:R-:W-:-:S09]  /*7490*/  UISETP.NE.AND UP0, UPT, UR4, URZ, UPT ;  /* 0x000000ff0400728c */ /* 0x000fd2000bf05270 */
[----:B------:R-:W-:Y:S05]  /*74a0*/  BRA.U !UP0, `(.L_x_117) ;  /* 0x0000000108487547 */ /* 0x000fea000b800000 */
[----:B------:R-:W2:Y:S02]  /*74b0*/  LDCU.64 UR4, c[0x0][0x890] ;  /* 0x00011200ff0477ac */ /* 0x000ea40008000a00 */
[----:B--2---:R-:W-:-:S04]  /*74c0*/  UISETP.NE.U32.AND UP0, UPT, UR4, URZ, UPT ;  /* 0x000000ff0400728c */ /* 0x004fc8000bf05070 */
[----:B------:R-:W-:-:S09]  /*74d0*/  UISETP.NE.AND.EX UP0, UPT, UR5, URZ, UPT, UP0 ;  /* 0x000000ff0500728c */ /* 0x000fd2000bf05300 */
[----:B------:R-:W-:Y:S05]  /*74e0*/  BRA.U UP0, `(.L_x_118) ;  /* 0x00000001000c7547 */ /* 0x000fea000b800000 */
[----:B------:R-:W-:-:S13]  /*74f0*/  FSETP.NEU.AND P0, PT, R26, RZ, PT ;  /* 0x000000ff1a00720b */ /* 0x000fda0003f0d000 */
[----:B------:R-:W-:Y:S05]  /*7500*/  @!P0 EXIT ;  /* 0x000000000000894d */ /* 0x000fea0003800000 */
[----:B------:R-:W-:Y:S05]  /*7510*/  BRA `(.L_x_117) ;  /* 0x00000000002c7947 */ /* 0x000fea0003800000 */
.L_x_118:
[----:B------:R-:W-:Y:S01]  /*7520*/  ISETP.NE.AND P0, PT, R50, RZ, PT ;  /* 0x000000ff3200720c */ /* 0x000fe20003f05270 */
[----:B------:R-:W-:-:S12]  /*7530*/  BSSY.RECONVERGENT B0, `(.L_x_117) ;  /* 0x0000009000007945 */ /* 0x000fd80003800200 */
[----:B------:R-:W-:Y:S05]  /*7540*/  @P0 BRA `(.L_x_119) ;  /* 0x0000000000140947 */ /* 0x000fea0003800000 */
[----:B------:R-:W2:Y:S02]  /*7550*/  LDCU.64 UR4, c[0x0][0x888] ;  /* 0x00011100ff0477ac */ /* 0x000ea40008000a00 */
[----:B--2---:R-:W-:-:S04]  /*7560*/  ISETP.NE.U32.AND P0, PT, RZ, UR4, PT ;  /* 0x00000004ff007c0c */ /* 0x004fc8000bf05070 */
[----:B------:R-:W-:-:S13]  /*7570*/  ISETP.NE.AND.EX P0, PT, RZ, UR5, PT, P0 ;  /* 0x00000005ff007c0c */ /* 0x000fda000bf05300 */
[----:B------:R-:W-:Y:S05]  /*7580*/  @!P0 EXIT ;  /* 0x000000000000894d */ /* 0x000fea0003800000 */
[----:B------:R-:W-:Y:S05]  /*7590*/  BRA `(.L_x_120) ;  /* 0x0000000000087947 */ /* 0x000fea0003800000 */
.L_x_119:
[----:B------:R-:W-:-:S13]  /*75a0*/  FSETP.NEU.AND P0, PT, R26, RZ, PT ;  /* 0x000000ff1a00720b */ /* 0x000fda0003f0d000 */
[----:B------:R-:W-:Y:S05]  /*75b0*/  @!P0 EXIT ;  /* 0x000000000000894d */ /* 0x000fea0003800000 */
.L_x_120:
[----:B------:R-:W-:Y:S05]  /*75c0*/  BSYNC.RECONVERGENT B0 ;  /* 0x0000000000007941 */ /* 0x000fea0003800200 */
.L_x_117:
[----:B------:R-:W-:Y:S01]  /*75d0*/  ULEA UR4, UR52, UR44, 0x3 ;  /* 0x0000002c34047291 */ /* 0x000fe2000f8e18ff */
[----:B------:R-:W-:-:S04]  /*75e0*/  DEPBAR.LE SB0, 0x0 ;  /* 0x000080000000791a */ /* 0x000fc80000000000 */
[----:B------:R-:W-:-:S04]  /*75f0*/  UIADD3 UR4, UPT, UPT, UR4, 0x48, URZ ;  /* 0x0000004804047890 */ /* 0x000fc8000fffe0ff */
[----:B------:R-:W-:-:S09]  /*7600*/  UPRMT UR4, UR54, 0x654, UR4 ;  /* 0x0000065436047896 */ /* 0x000fd20008000004 */
[----:B------:R-:W-:Y:S01]  /*7610*/  SYNCS.ARRIVE.TRANS64.RED.A1T0 RZ, [UR4], RZ ;  /* 0x000000ffffff79a7 */ /* 0x000fe20008100404 */
[----:B------:R-:W-:Y:S05]  /*7620*/  EXIT ;  /* 0x000000000000794d */ /* 0x000fea0003800000 */
.L_x_24:
[----:B--2---:R2:W3:Y:S02]  /*7630*/  SYNCS.PHASECHK.TRANS64.TRYWAIT P0, [R0+URZ+0xe0], R2 ;  /* 0x0000e002000075a7 */ /* 0x0044e400080011ff */
[----:B---3--:R-:W-:Y:S05]  /*7640*/  @!P0 NANOSLEEP.SYNCS 0x989680 ;  /* 0x009896800000895d */ /* 0x008fea0003900000 */
[----:B------:R-:W3:Y:S02]  /*7650*/  @!P0 SYNCS.PHASECHK.TRANS64 P0, [R0+URZ+0xe0], R2 ;  /* 0x0000e002000085a7 */ /* 0x000ee400080010ff */
[----:B---3--:R-:W-:Y:S05]  /*7660*/  @!P0 BRA `(.L_x_24) ;  /* 0xfffffffc00f08947 */ /* 0x008fea000383ffff */
[----:B------:R-:W-:Y:S05]  /*7670*/  BRA `(.L_x_121) ;  /* 0xffffffa000d47947 */ /* 0x000fea000383ffff */
.L_x_27:
[----:B-1----:R-:W-:-:S07]  /*7680*/  MOV R0, UR33 ;  /* 0x0000002100007c02 */ /* 0x002fce0008000f00 */
.L_x_122:
[----:B-1----:R1:W2:Y:S02]  /*7690*/  SYNCS.PHASECHK.TRANS64.TRYWAIT P0, [R0+URZ+0x18], R3 ;  /* 0x00001803000075a7 */ /* 0x0022a400080011ff */
[----:B--2---:R-:W-:Y:S05]  /*76a0*/  @!P0 NANOSLEEP.SYNCS 0x989680 ;  /* 0x009896800000895d */ /* 0x004fea0003900000 */
[----:B------:R-:W2:Y:S02]  /*76b0*/  @!P0 SYNCS.PHASECHK.TRANS64 P0, [R0+URZ+0x18], R3 ;  /* 0x00001803000085a7 */ /* 0x000ea400080010ff */
[----:B--2---:R-:W-:Y:S05]  /*76c0*/  @!P0 BRA `(.L_x_122) ;  /* 0xfffffffc00f08947 */ /* 0x004fea000383ffff */
[----:B------:R-:W-:Y:S05]  /*76d0*/  BRA `(.L_x_26) ;  /* 0xffffffa400207947 */ /* 0x000fea000383ffff */
.L_x_34:
[----:B-1----:R-:W-:-:S07]  /*76e0*/  MOV R0, UR17 ;  /* 0x0000001100007c02 */ /* 0x002fce0008000f00 */
.L_x_123:
[----:B-1----:R1:W2:Y:S02]  /*76f0*/  SYNCS.PHASECHK.TRANS64.TRYWAIT P0, [R0+URZ+0x18], R3 ;  /* 0x00001803000075a7 */ /* 0x0022a400080011ff */
[----:B--2---:R-:W-:Y:S05]  /*7700*/  @!P0 NANOSLEEP.SYNCS 0x989680 ;  /* 0x009896800000895d */ /* 0x004fea0003900000 */
[----:B------:R-:W2:Y:S02]  /*7710*/  @!P0 SYNCS.PHASECHK.TRANS64 P0, [R0+URZ+0x18], R3 ;  /* 0x00001803000085a7 */ /* 0x000ea400080010ff */
[----:B--2---:R-:W-:Y:S05]  /*7720*/  @!P0 BRA `(.L_x_123) ;  /* 0xfffffffc00f08947 */ /* 0x004fea000383ffff */
[----:B------:R-:W-:Y:S05]  /*7730*/  BRA `(.L_x_33) ;  /* 0xffffffa400ec7947 */ /* 0x000fea000383ffff */
.L_x_39:
[----:B-1----:R1:W2:Y:S02]  /*7740*/  SYNCS.PHASECHK.TRANS64.TRYWAIT P0, [R3+URZ+0x70], R0 ;  /* 0x00007000030075a7 */ /* 0x0022a400080011ff */
[----:B--2---:R-:W-:Y:S05]  /*7750*/  @!P0 NANOSLEEP.SYNCS 0x989680 ;  /* 0x009896800000895d */ /* 0x004fea0003900000 */
[----:B------:R-:W2:Y:S02]  /*7760*/  @!P0 SYNCS.PHASECHK.TRANS64 P0, [R3+URZ+0x70], R0 ;  /* 0x00007000030085a7 */ /* 0x000ea400080010ff */
[----:B--2---:R-:W-:Y:S05]  /*7770*/  @!P0 BRA `(.L_x_39) ;  /* 0xfffffffc00f08947 */ /* 0x004fea000383ffff */
[----:B------:R-:W-:Y:S05]  /*7780*/  BRA `(.L_x_124) ;  /* 0xffffffa800a07947 */ /* 0x000fea000383ffff */
.L_x_43:
[----:B------:R-:W-:-:S07]  /*7790*/  MOV R0, UR4 ;  /* 0x0000000400007c02 */ /* 0x000fce0008000f00 */
.L_x_125:
[----:B-1----:R1:W2:Y:S02]  /*77a0*/  SYNCS.PHASECHK.TRANS64.TRYWAIT P0, [R0+URZ], R2 ;  /* 0x00000002000075a7 */ /* 0x0022a400080011ff */
[----:B--2---:R-:W-:Y:S05]  /*77b0*/  @!P0 NANOSLEEP.SYNCS 0x989680 ;  /* 0x009896800000895d */ /* 0x004fea0003900000 */
[----:B------:R-:W2:Y:S02]  /*77c0*/  @!P0 SYNCS.PHASECHK.TRANS64 P0, [R0+URZ], R2 ;  /* 0x00000002000085a7 */ /* 0x000ea400080010ff */
[----:B--2---:R-:W-:Y:S05]  /*77d0*/  @!P0 BRA `(.L_x_125) ;  /* 0xfffffffc00f08947 */ /* 0x004fea000383ffff */
[----:B------:R-:W-:Y:S05]  /*77e0*/  BRA `(.L_x_126) ;  /* 0xffffffb0004c7947 */ /* 0x000fea000383ffff */
.L_x_44:
[----:B------:R-:W-:-:S07]  /*77f0*/  MOV R0, UR5 ;  /* 0x0000000500007c02 */ /* 0x000fce0008000f00 */
.L_x_127:
[----:B-1----:R1:W2:Y:S02]  /*7800*/  SYNCS.PHASECHK.TRANS64.TRYWAIT P0, [R0+URZ], R2 ;  /* 0x00000002000075a7 */ /* 0x0022a400080011ff */
[----:B--2---:R-:W-:Y:S05]  /*7810*/  @!P0 NANOSLEEP.SYNCS 0x989680 ;  /* 0x009896800000895d */ /* 0x004fea0003900000 */
[----:B------:R-:W2:Y:S02]  /*7820*/  @!P0 SYNCS.PHASECHK.TRANS64 P0, [R0+URZ], R2 ;  /* 0x00000002000085a7 */ /* 0x000ea400080010ff */
[----:B--2---:R-:W-:Y:S05]  /*7830*/  @!P0 BRA `(.L_x_127) ;  /* 0xfffffffc00f08947 */ /* 0x004fea000383ffff */
[----:B------:R-:W-:Y:S05]  /*7840*/  BRA `(.L_x_128) ;  /* 0xffffffb000587947 */ /* 0x000fea000383ffff */
.L_x_47:
[----:B--2---:R2:W3:Y:S02]  /*7850*/  SYNCS.PHASECHK.TRANS64.TRYWAIT P0, [R2+URZ+0xd0], R4 ;  /* 0x0000d004020075a7 */ /* 0x0044e400080011ff */
[----:B---3--:R-:W-:Y:S05]  /*7860*/  @!P0 NANOSLEEP.SYNCS 0x989680 ;  /* 0x009896800000895d */ /* 0x008fea0003900000 */
[----:B------:R-:W3:Y:S02]  /*7870*/  @!P0 SYNCS.PHASECHK.TRANS64 P0, [R2+URZ+0xd0], R4 ;  /* 0x0000d004020085a7 */ /* 0x000ee400080010ff */
[----:B---3--:R-:W-:Y:S05]  /*7880*/  @!P0 BRA `(.L_x_47) ;  /* 0xfffffffc00f08947 */ /* 0x008fea000383ffff */
[----:B------:R-:W-:Y:S05]  /*7890*/  BRA `(.L_x_129) ;  /* 0xffffffb000b47947 */ /* 0x000fea000383ffff */
.L_x_48:
[----:B------:R-:W-:-:S07]  /*78a0*/  MOV R2, UR4 ;  /* 0x0000000400027c02 */ /* 0x000fce0008000f00 */
.L_x_130:
[----:B--2---:R2:W3:Y:S02]  /*78b0*/  SYNCS.PHASECHK.TRANS64.TRYWAIT P0, [R2+URZ+0x80], R5 ;  /* 0x00008005020075a7 */ /* 0x0044e400080011ff */
[----:B---3--:R-:W-:Y:S05]  /*78c0*/  @!P0 NANOSLEEP.SYNCS 0x989680 ;  /* 0x009896800000895d */ /* 0x008fea0003900000 */
[----:B------:R-:W3:Y:S02]  /*78d0*/  @!P0 SYNCS.PHASECHK.TRANS64 P0, [R2+URZ+0x80], R5 ;  /* 0x00008005020085a7 */ /* 0x000ee400080010ff */
[----:B---3--:R-:W-:Y:S05]  /*78e0*/  @!P0 BRA `(.L_x_130) ;  /* 0xfffffffc00f08947 */ /* 0x008fea000383ffff */
[----:B------:R-:W-:Y:S05]  /*78f0*/  BRA `(.L_x_131) ;  /* 0xffffffb000c47947 */ /* 0x000fea000383ffff */
.L_x_49:
[----:B--2---:R2:W3:Y:S02]  /*7900*/  SYNCS.PHASECHK.TRANS64.TRYWAIT P1, [R2+URZ+0x70], R4 ;  /* 0x00007004020075a7 */ /* 0x0044e400080211ff */
[----:B---3--:R-:W-:Y:S05]  /*7910*/  @!P1 NANOSLEEP.SYNCS 0x989680 ;  /* 0x009896800000995d */ /* 0x008fea0003900000 */
[----:B------:R-:W3:Y:S02]  /*7920*/  @!P1 SYNCS.PHASECHK.TRANS64 P1, [R2+URZ+0x70], R4 ;  /* 0x00007004020095a7 */ /* 0x000ee400080210ff */
[----:B---3--:R-:W-:Y:S05]  /*7930*/  @!P1 BRA `(.L_x_49) ;  /* 0xfffffffc00f09947 */ /* 0x008fea000383ffff */
[----:B------:R-:W-:Y:S05]  /*7940*/  BRA `(.L_x_132) ;  /* 0xffffffb000f47947 */ /* 0x000fea000383ffff */
.L_x_52:
[----:B------:R-:W-:-:S07]  /*7950*/  MOV R0, UR4 ;  /* 0x0000000400007c02 */ /* 0x000fce0008000f00 */
.L_x_133:
[----:B--2---:R2:W3:Y:S02]  /*7960*/  SYNCS.PHASECHK.TRANS64.TRYWAIT P0, [R0+URZ+0x80], R2 ;  /* 0x00008002000075a7 */ /* 0x0044e400080011ff */
[----:B---3--:R-:W-:Y:S05]  /*7970*/  @!P0 NANOSLEEP.SYNCS 0x989680 ;  /* 0x009896800000895d */ /* 0x008fea0003900000 */
[----:B------:R-:W3:Y:S02]  /*7980*/  @!P0 SYNCS.PHASECHK.TRANS64 P0, [R0+URZ+0x80], R2 ;  /* 0x00008002000085a7 */ /* 0x000ee400080010ff */
[----:B---3--:R-:W-:Y:S05]  /*7990*/  @!P0 BRA `(.L_x_133) ;  /* 0xfffffffc00f08947 */ /* 0x008fea000383ffff */
[----:B------:R-:W-:Y:S05]  /*79a0*/  BRA `(.L_x_51) ;  /* 0xffffffb400487947 */ /* 0x000fea000383ffff */
.L_x_59:
[----:B-1----:R1:W2:Y:S02]  /*79b0*/  SYNCS.PHASECHK.TRANS64.TRYWAIT P1, [R0+URZ+0x70], R2 ;  /* 0x00007002000075a7 */ /* 0x0022a400080211ff */
[----:B--2---:R-:W-:Y:S05]  /*79c0*/  @!P1 NANOSLEEP.SYNCS 0x989680 ;  /* 0x009896800000995d */ /* 0x004fea0003900000 */
[----:B------:R-:W2:Y:S02]  /*79d0*/  @!P1 SYNCS.PHASECHK.TRANS64 P1, [R0+URZ+0x70], R2 ;  /* 0x00007002000095a7 */ /* 0x000ea400080210ff */
[----:B--2---:R-:W-:Y:S05]  /*79e0*/  @!P1 BRA `(.L_x_59) ;  /* 0xfffffffc00f09947 */ /* 0x004fea000383ffff */
[----:B------:R-:W-:Y:S05]  /*79f0*/  BRA `(.L_x_134) ;  /* 0xffffffb800bc7947 */ /* 0x000fea000383ffff */
.L_x_60:
[----:B------:R-:W-:-:S07]  /*7a00*/  MOV R2, UR31 ;  /* 0x0000001f00027c02 */ /* 0x000fce0008000f00 */
.L_x_135:
[----:B-1----:R1:W2:Y:S02]  /*7a10*/  SYNCS.PHASECHK.TRANS64.TRYWAIT P0, [R2+URZ+0xb0], R0 ;  /* 0x0000b000020075a7 */ /* 0x0022a400080011ff */
[----:B--2---:R-:W-:Y:S05]  /*7a20*/  @!P0 NANOSLEEP.SYNCS 0x989680 ;  /* 0x009896800000895d */ /* 0x004fea0003900000 */
[----:B------:R-:W2:Y:S02]  /*7a30*/  @!P0 SYNCS.PHASECHK.TRANS64 P0, [R2+URZ+0xb0], R0 ;  /* 0x0000b000020085a7 */ /* 0x000ea400080010ff */
[----:B--2---:R-:W-:Y:S05]  /*7a40*/  @!P0 BRA `(.L_x_135) ;  /* 0xfffffffc00f08947 */ /* 0x004fea000383ffff */
[----:B------:R-:W-:Y:S05]  /*7a50*/  BRA `(.L_x_136) ;  /* 0xffffffbc000c7947 */ /* 0x000fea000383ffff */
.L_x_63:
[----:B------:R-:W-:Y:S07]  /*7a60*/  MOV R0, UR5 ;  /* 0x0000000500007c02 */ /* 0x000fee0008000f00 */
.L_x_137:
[----:B-1----:R1:W2:Y:S02]  /*7a70*/  SYNCS.PHASECHK.TRANS64.TRYWAIT P0, [R0+URZ], R2 ;  /* 0x00000002000075a7 */ /* 0x0022a400080011ff */
[----:B--2---:R-:W-:Y:S05]  /*7a80*/  @!P0 NANOSLEEP.SYNCS 0x989680 ;  /* 0x009896800000895d */ /* 0x004fea0003900000 */
[----:B------:R-:W2:Y:S02]  /*7a90*/  @!P0 SYNCS.PHASECHK.TRANS64 P0, [R0+URZ], R2 ;  /* 0x00000002000085a7 */ /* 0x000ea400080010ff */
[----:B--2---:R-:W-:Y:S05]  /*7aa0*/  @!P0 BRA `(.L_x_137) ;  /* 0xfffffffc00f08947 */ /* 0x004fea000383ffff */
[----:B------:R-:W-:Y:S05]  /*7ab0*/  BRA `(.L_x_62) ;  /* 0xffffffbc00287947 */ /* 0x000fea000383ffff */
.L_x_66:
[----:B------:R-:W-:-:S07]  /*7ac0*/  MOV R0, UR4 ;  /* 0x0000000400007c02 */ /* 0x000fce0008000f00 */
.L_x_138:
[----:B--2---:R2:W4:Y:S02]  /*7ad0*/  SYNCS.PHASECHK.TRANS64.TRYWAIT P0, [R0+URZ], R2 ;  /* 0x00000002000075a7 */ /* 0x00452400080011ff */
[----:B----4-:R-:W-:Y:S05]  /*7ae0*/  @!P0 NANOSLEEP.SYNCS 0x989680 ;  /* 0x009896800000895d */ /* 0x010fea0003900000 */
[----:B------:R-:W4:Y:S02]  /*7af0*/  @!P0 SYNCS.PHASECHK.TRANS64 P0, [R0+URZ], R2 ;  /* 0x00000002000085a7 */ /* 0x000f2400080010ff */
[----:B----4-:R-:W-:Y:S05]  /*7b00*/  @!P0 BRA `(.L_x_138) ;  /* 0xfffffffc00f08947 */ /* 0x010fea000383ffff */
[----:B------:R-:W-:Y:S05]  /*7b10*/  BRA `(.L_x_139) ;  /* 0xffffffc000047947 */ /* 0x000fea000383ffff */
.L_x_67:
[----:B------:R-:W-:-:S07]  /*7b20*/  MOV R0, UR5 ;  /* 0x0000000500007c02 */ /* 0x000fce0008000f00 */
.L_x_140:
[----:B-1----:R1:W2:Y:S02]  /*7b30*/  SYNCS.PHASECHK.TRANS64.TRYWAIT P0, [R0+URZ], R3 ;  /* 0x00000003000075a7 */ /* 0x0022a400080011ff */
[----:B--2---:R-:W-:Y:S05]  /*7b40*/  @!P0 NANOSLEEP.SYNCS 0x989680 ;  /* 0x009896800000895d */ /* 0x004fea0003900000 */
[----:B------:R-:W2:Y:S02]  /*7b50*/  @!P0 SYNCS.PHASECHK.TRANS64 P0, [R0+URZ], R3 ;  /* 0x00000003000085a7 */ /* 0x000ea400080010ff */
[----:B--2---:R-:W-:Y:S05]  /*7b60*/  @!P0 BRA `(.L_x_140) ;  /* 0xfffffffc00f08947 */ /* 0x004fea000383ffff */
[----:B------:R-:W-:Y:S05]  /*7b70*/  BRA `(.L_x_141) ;  /* 0xffffffc000107947 */ /* 0x000fea000383ffff */
.L_x_68:
[----:B------:R-:W-:-:S07]  /*7b80*/  MOV R0, UR5 ;  /* 0x0000000500007c02 */ /* 0x000fce0008000f00 */
.L_x_142:
[----:B-1----:R1:W2:Y:S02]  /*7b90*/  SYNCS.PHASECHK.TRANS64.TRYWAIT P0, [R0+URZ], R3 ;  /* 0x00000003000075a7 */ /* 0x0022a400080011ff */
[----:B--2---:R-:W-:Y:S05]  /*7ba0*/  @!P0 NANOSLEEP.SYNCS 0x989680 ;  /* 0x009896800000895d */ /* 0x004fea0003900000 */
[----:B------:R-:W2:Y:S02]  /*7bb0*/  @!P0 SYNCS.PHASECHK.TRANS64 P0, [R0+URZ], R3 ;  /* 0x00000003000085a7 */ /* 0x000ea400080010ff */
[----:B--2---:R-:W-:Y:S05]  /*7bc0*/  @!P0 BRA `(.L_x_142) ;  /* 0xfffffffc00f08947 */ /* 0x004fea000383ffff */
[----:B------:R-:W-:Y:S05]  /*7bd0*/  BRA `(.L_x_143) ;  /* 0xffffffc0001c7947 */ /* 0x000fea000383ffff */
.L_x_69:
[----:B-1----:R-:W-:-:S07]  /*7be0*/  MOV R0, UR4 ;  /* 0x0000000400007c02 */ /* 0x002fce0008000f00 */
.L_x_144:
[----:B-1----:R1:W2:Y:S02]  /*7bf0*/  SYNCS.PHASECHK.TRANS64.TRYWAIT P0, [R0+URZ], R2 ;  /* 0x00000002000075a7 */ /* 0x0022a400080011ff */
[----:B--2---:R-:W-:Y:S05]  /*7c00*/  @!P0 NANOSLEEP.SYNCS 0x989680 ;  /* 0x009896800000895d */ /* 0x004fea0003900000 */
[----:B------:R-:W2:Y:S02]  /*7c10*/  @!P0 SYNCS.PHASECHK.TRANS64 P0, [R0+URZ], R2 ;  /* 0x00000002000085a7 */ /* 0x000ea400080010ff */
[----:B--2---:R-:W-:Y:S05]  /*7c20*/  @!P0 BRA `(.L_x_144) ;  /* 0xfffffffc00f08947 */ /* 0x004fea000383ffff */
[----:B------:R-:W-:Y:S05]  /*7c30*/  BRA `(.L_x_145) ;  /* 0xffffffc000287947 */ /* 0x000fea000383ffff */
.L_x_74:
[----:B---3--:R3:W4:Y:S02]  /*7c40*/  SYNCS.PHASECHK.TRANS64.TRYWAIT P0, [R12+URZ+0x70], R0 ;  /* 0x000070000c0075a7 */ /* 0x00872400080011ff */
[----:B----4-:R-:W-:Y:S05]  /*7c50*/  @!P0 NANOSLEEP.SYNCS 0x989680 ;  /* 0x009896800000895d */ /* 0x010fea0003900000 */
[----:B------:R-:W4:Y:S02]  /*7c60*/  @!P0 SYNCS.PHASECHK.TRANS64 P0, [R12+URZ+0x70], R0 ;  /* 0x000070000c0085a7 */ /* 0x000f2400080010ff */
[----:B----4-:R-:W-:Y:S05]  /*7c70*/  @!P0 BRA `(.L_x_74) ;  /* 0xfffffffc00f08947 */ /* 0x010fea000383ffff */
[----:B------:R-:W-:Y:S05]  /*7c80*/  BRA `(.L_x_146) ;  /* 0xffffffc400387947 */ /* 0x000fea000383ffff */
.L_x_77:
[----:B-1----:R-:W-:Y:S07]  /*7c90*/  MOV R0, UR24 ;  /* 0x0000001800007c02 */ /* 0x002fee0008000f00 */
.L_x_147:
[----:B-1----:R1:W3:Y:S02]  /*7ca0*/  SYNCS.PHASECHK.TRANS64.TRYWAIT P2, [R0+URZ+0x68], R6 ;  /* 0x00006806000075a7 */ /* 0x0022e400080411ff */
[----:B---3--:R-:W-:Y:S05]  /*7cb0*/  @!P2 NANOSLEEP.SYNCS 0x989680 ;  /* 0x009896800000a95d */ /* 0x008fea0003900000 */
[----:B------:R-:W3:Y:S02]  /*7cc0*/  @!P2 SYNCS.PHASECHK.TRANS64 P2, [R0+URZ+0x68], R6 ;  /* 0x000068060000a5a7 */ /* 0x000ee400080410ff */
[----:B---3--:R-:W-:Y:S05]  /*7cd0*/  @!P2 BRA `(.L_x_147) ;  /* 0xfffffffc00f0a947 */ /* 0x008fea000383ffff */
[----:B------:R-:W-:Y:S05]  /*7ce0*/  BRA `(.L_x_76) ;  /* 0xffffffc8009c7947 */ /* 0x000fea000383ffff */
.L_x_80:
[----:B------:R-:W-:Y:S07]  /*7cf0*/  MOV R0, UR4 ;  /* 0x0000000400007c02 */ /* 0x000fee0008000f00 */
.L_x_148:
[----:B-1----:R1:W3:Y:S02]  /*7d00*/  SYNCS.PHASECHK.TRANS64.TRYWAIT P0, [R0+URZ+0x48], R9 ;  /* 0x00004809000075a7 */ /* 0x0022e400080011ff */
[----:B---3--:R-:W-:Y:S05]  /*7d10*/  @!P0 NANOSLEEP.SYNCS 0x989680 ;  /* 0x009896800000895d */ /* 0x008fea0003900000 */
[----:B------:R-:W3:Y:S02]  /*7d20*/  @!P0 SYNCS.PHASECHK.TRANS64 P0, [R0+URZ+0x48], R9 ;  /* 0x00004809000085a7 */ /* 0x000ee400080010ff */
[----:B---3--:R-:W-:Y:S05]  /*7d30*/  @!P0 BRA `(.L_x_148) ;  /* 0xfffffffc00f08947 */ /* 0x008fea000383ffff */
[----:B------:R-:W-:Y:S05]  /*7d40*/  BRA `(.L_x_149) ;  /* 0xffffffc800fc7947 */ /* 0x000fea000383ffff */
.L_x_81:
[----:B------:R-:W-:Y:S07]  /*7d50*/  MOV R6, UR5 ;  /* 0x0000000500067c02 */ /* 0x000fee0008000f00 */
.L_x_150:
[----:B-1----:R1:W3:Y:S02]  /*7d60*/  SYNCS.PHASECHK.TRANS64.TRYWAIT P0, [R6+URZ+0x48], R0 ;  /* 0x00004800060075a7 */ /* 0x0022e400080011ff */
[----:B---3--:R-:W-:Y:S05]  /*7d70*/  @!P0 NANOSLEEP.SYNCS 0x989680 ;  /* 0x009896800000895d */ /* 0x008fea0003900000 */
[----:B------:R-:W3:Y:S02]  /*7d80*/  @!P0 SYNCS.PHASECHK.TRANS64 P0, [R6+URZ+0x48], R0 ;  /* 0x00004800060085a7 */ /* 0x000ee400080010ff */
[----:B---3--:R-:W-:Y:S05]  /*7d90*/  @!P0 BRA `(.L_x_150) ;  /* 0xfffffffc00f08947 */ /* 0x008fea000383ffff */
[----:B------:R-:W-:Y:S05]  /*7da0*/  BRA `(.L_x_151) ;  /* 0xffffffcc00587947 */ /* 0x000fea000383ffff */
.L_x_83:
[----:B------:R-:W-:-:S07]  /*7db0*/  MOV R0, UR4 ;  /* 0x0000000400007c02 */ /* 0x000fce0008000f00 */
.L_x_152:
[----:B-1----:R1:W4:Y:S02]  /*7dc0*/  SYNCS.PHASECHK.TRANS64.TRYWAIT P0, [R0+URZ], R2 ;  /* 0x00000002000075a7 */ /* 0x00232400080011ff */
[----:B----4-:R-:W-:Y:S05]  /*7dd0*/  @!P0 NANOSLEEP.SYNCS 0x989680 ;  /* 0x009896800000895d */ /* 0x010fea0003900000 */
[----:B------:R-:W4:Y:S02]  /*7de0*/  @!P0 SYNCS.PHASECHK.TRANS64 P0, [R0+URZ], R2 ;  /* 0x00000002000085a7 */ /* 0x000f2400080010ff */
[----:B----4-:R-:W-:Y:S05]  /*7df0*/  @!P0 BRA `(.L_x_152) ;  /* 0xfffffffc00f08947 */ /* 0x010fea000383ffff */
[----:B------:R-:W-:Y:S05]  /*7e00*/  BRA `(.L_x_153) ;  /* 0xffffffcc00e87947 */ /* 0x000fea000383ffff */
.L_x_84:
[----:B------:R-:W-:-:S07]  /*7e10*/  MOV R0, UR5 ;  /* 0x0000000500007c02 */ /* 0x000fce0008000f00 */
.L_x_154:
[----:B-1----:R1:W4:Y:S02]  /*7e20*/  SYNCS.PHASECHK.TRANS64.TRYWAIT P0, [R0+URZ], R2 ;  /* 0x00000002000075a7 */ /* 0x00232400080011ff */
[----:B----4-:R-:W-:Y:S05]  /*7e30*/  @!P0 NANOSLEEP.SYNCS 0x989680 ;  /* 0x009896800000895d */ /* 0x010fea0003900000 */
[----:B------:R-:W4:Y:S02]  /*7e40*/  @!P0 SYNCS.PHASECHK.TRANS64 P0, [R0+URZ], R2 ;  /* 0x00000002000085a7 */ /* 0x000f2400080010ff */
[----:B----4-:R-:W-:Y:S05]  /*7e50*/  @!P0 BRA `(.L_x_154) ;  /* 0xfffffffc00f08947 */ /* 0x010fea000383ffff */
[----:B------:R-:W-:Y:S05]  /*7e60*/  BRA `(.L_x_155) ;  /* 0xffffffcc00f47947 */ /* 0x000fea000383ffff */
.L_x_86:
[----:B-1----:R1:W2:Y:S02]  /*7e70*/  SYNCS.PHASECHK.TRANS64.TRYWAIT P0, [R0+URZ+0x70], R2 ;  /* 0x00007002000075a7 */ /* 0x0022a400080011ff */
[----:B--2---:R-:W-:Y:S05]  /*7e80*/  @!P0 NANOSLEEP.SYNCS 0x989680 ;  /* 0x009896800000895d */ /* 0x004fea0003900000 */
[----:B------:R-:W2:Y:S02]  /*7e90*/  @!P0 SYNCS.PHASECHK.TRANS64 P0, [R0+URZ+0x70], R2 ;  /* 0x00007002000085a7 */ /* 0x000ea400080010ff */
[----:B--2---:R-:W-:Y:S05]  /*7ea0*/  @!P0 BRA `(.L_x_86) ;  /* 0xfffffffc00f08947 */ /* 0x004fea000383ffff */
[----:B------:R-:W-:Y:S05]  /*7eb0*/  BRA `(.L_x_156) ;  /* 0xffffffd000e07947 */ /* 0x000fea000383ffff */
.L_x_96:
[----:B-1----:R1:W3:Y:S02]  /*7ec0*/  SYNCS.PHASECHK.TRANS64.TRYWAIT P1, [R2+URZ+0x30], R4 ;  /* 0x00003004020075a7 */ /* 0x0022e400080211ff */
[----:B---3--:R-:W-:Y:S05]  /*7ed0*/  @!P1 NANOSLEEP.SYNCS 0x989680 ;  /* 0x009896800000995d */ /* 0x008fea0003900000 */
[----:B------:R-:W3:Y:S02]  /*7ee0*/  @!P1 SYNCS.PHASECHK.TRANS64 P1, [R2+URZ+0x30], R4 ;  /* 0x00003004020095a7 */ /* 0x000ee400080210ff */
[----:B---3--:R-:W-:Y:S05]  /*7ef0*/  @!P1 BRA `(.L_x_96) ;  /* 0xfffffffc00f09947 */ /* 0x008fea000383ffff */
[----:B------:R-:W-:Y:S05]  /*7f00*/  BRA `(.L_x_95) ;  /* 0xffffffe000507947 */ /* 0x000fea000383ffff */
.L_x_98:
[----:B-1----:R1:W2:Y:S02]  /*7f10*/  SYNCS.PHASECHK.TRANS64.TRYWAIT P0, [R27+URZ+0x90], R3 ;  /* 0x000090031b0075a7 */ /* 0x0022a400080011ff */
[----:B--2---:R-:W-:Y:S05]  /*7f20*/  @!P0 NANOSLEEP.SYNCS 0x989680 ;  /* 0x009896800000895d */ /* 0x004fea0003900000 */
[----:B------:R-:W2:Y:S02]  /*7f30*/  @!P0 SYNCS.PHASECHK.TRANS64 P0, [R27+URZ+0x90], R3 ;  /* 0x000090031b0085a7 */ /* 0x000ea400080010ff */
[----:B--2---:R-:W-:Y:S05]  /*7f40*/  @!P0 BRA `(.L_x_98) ;  /* 0xfffffffc00f08947 */ /* 0x004fea000383ffff */
[----:B------:R-:W-:Y:S05]  /*7f50*/  BRA `(.L_x_97) ;  /* 0xffffffe000a07947 */ /* 0x000fea000383ffff */
.L_x_109:
[----:B-1----:R1:W2:Y:S02]  /*7f60*/  SYNCS.PHASECHK.TRANS64.TRYWAIT P0, [R2+URZ+0x30], R63 ;  /* 0x0000303f020075a7 */ /* 0x0022a400080011ff */
[----:B--2---:R-:W-:Y:S05]  /*7f70*/  @!P0 NANOSLEEP.SYNCS 0x989680 ;  /* 0x009896800000895d */ /* 0x004fea0003900000 */
[----:B------:R-:W2:Y:S02]  /*7f80*/  @!P0 SYNCS.PHASECHK.TRANS64 P0, [R2+URZ+0x30], R63 ;  /* 0x0000303f020085a7 */ /* 0x000ea400080010ff */
[----:B--2---:R-:W-:Y:S05]  /*7f90*/  @!P0 BRA `(.L_x_109) ;  /* 0xfffffffc00f08947 */ /* 0x004fea000383ffff */
[----:B------:R-:W-:Y:S05]  /*7fa0*/  BRA `(.L_x_108) ;  /* 0xffffffe800b47947 */ /* 0x000fea000383ffff */
        .weak           $__internal_0_$__cuda_sm10x_tcgen05_guardrail_trap_col_being_dealloced_not_returned_by_alloc
        .type           $__internal_0_$__cuda_sm10x_tcgen05_guardrail_trap_col_being_dealloced_not_returned_by_alloc,@function
        .size           $__internal_0_$__cuda_sm10x_tcgen05_guardrail_trap_col_being_dealloced_not_returned_by_alloc,($__internal_1_$__cuda_sm10x_tcgen05_guardrail_trap_phase_invalid_during_alloc - $__internal_0_$__cuda_sm10x_tcgen05_guardrail_trap_col_being_dealloced_not_returned_by_alloc)
$__internal_0_$__cuda_sm10x_tcgen05_guardrail_trap_col_being_dealloced_not_returned_by_alloc:
[----:B------:R-:W-:Y:S05]  /*7fb0*/  BPT.TRAP 0x1 ;  /* 0x000000040000795c */ /* 0x000fea0000300000 */
[----:B------:R-:W-:-:S04]  /*7fc0*/  HFMA2 R3, -RZ, RZ, 0, 0 ;  /* 0x00000000ff037431 */ /* 0x000fc800000001ff */
[----:B------:R-:W-:Y:S05]  /*7fd0*/  RET.REL.NODEC R2 `(_ZN7cutlass13device_kernelINS_4gemm6kernel13GemmUniversalIN4cute5tupleIJiiiiEEENS1_10collective13CollectiveMmaINS1_35MainloopSm100TmaUmmaWarpSpecializedILi3ELi2ELi4ENS5_IJNS4_1CILi2EEESB_NSA_ILi1EEEEEEEENS5_IJNSA_ILi64EEESF_SF_EEENS_10bfloat16_tENS5_IJlSC_lEEESH_SI_NS4_8TiledMMAINS4_8MMA_AtomIJNS4_20SM100_MMA_F16BF16_SSISH_SH_fLi64ELi64ELNS4_4UMMA5MajorE0ELSN_0ELNSM_7ScaleInE0ELSO_0EEEEEENS4_6LayoutINS5_IJSC_SC_SC_EEENS5_IJNSA_ILi0EEEST_ST_EEEEENS5_IJNS4_10UnderscoreESW_SW_EEEEENS4_23SM90_TMA_LOAD_MULTICASTENS4_14ComposedLayoutINS4_7SwizzleILi3ELi4ELi3EEENS4_18smem_ptr_flag_bitsILi16EEENSR_INS5_IJNSA_ILi8EEESF_EEENS5_IJSF_SC_EEEEEEEvNS4_8identityESZ_S19_vS1A_EENS_8epilogue10collective18CollectiveEpilogueINS1C_23Sm100TmaWarpSpecializedILi3ELi2ELi16ELb1ELb0EEEJSG_NS5_IJNSR_ISF_SC_EENSR_INSA_ILi32EEESC_EEEEESH_SI_SH_SI_NS1C_6fusion15FusionCallbacksIS1G_NS1L_17LinearCombinationISH_fSH_fLNS_15FloatRoundStyleE2EEESG_S1K_JEEENS4_5SM1004TMEM4LOAD26SM100_TMEM_LOAD_16dp256b4xENS4_13SM90_TMA_LOADENS10_INS11_ILi2ELi4ELi3EEES14_NSR_INS5_IJS15_S1I_EEENS5_IJS1I_SC_EEEEEEENS4_17SM75_U32x4_LDSM_NENS4_14SM90_TMA_STOREES20_NS4_17SM90_U32x4_STSM_NENS4_39AutoVectorizingCopyWithAssumedAlignmentILi128EEEEEEvvEEEEvNT_6ParamsE) ;  /* 0xffffff8002087950 */ /* 0x000fea0003c3ffff */
        .weak           $__internal_1_$__cuda_sm10x_tcgen05_guardrail_trap_phase_invalid_during_alloc
        .type           $__internal_1_$__cuda_sm10x_tcgen05_guardrail_trap_phase_invalid_during_alloc,@function
        .size           $__internal_1_$__cuda_sm10x_tcgen05_guardrail_trap_phase_invalid_during_alloc,($__internal_2_$__cuda_sm10x_tcgen05_guardrail_trap_unallocated_columns_being_dealloced - $__internal_1_$__cuda_sm10x_tcgen05_guardrail_trap_phase_invalid_during_alloc)
$__internal_1_$__cuda_sm10x_tcgen05_guardrail_trap_phase_invalid_during_alloc:
[----:B------:R-:W-:Y:S05]  /*7fe0*/  BPT.TRAP 0x1 ;  /* 0x000000040000795c */ /* 0x000fea0000300000 */
[----:B------:R-:W-:-:S04]  /*7ff0*/  MOV R5, 0x0 ;  /* 0x0000000000057802 */ /* 0x000fc80000000f00 */
[----:B------:R-:W-:Y:S05]  /*8000*/  RET.REL.NODEC R4 `(_ZN7cutlass13device_kernelINS_4gemm6kernel13GemmUniversalIN4cute5tupleIJiiiiEEENS1_10collective13CollectiveMmaINS1_35MainloopSm100TmaUmmaWarpSpecializedILi3ELi2ELi4ENS5_IJNS4_1CILi2EEESB_NSA_ILi1EEEEEEEENS5_IJNSA_ILi64EEESF_SF_EEENS_10bfloat16_tENS5_IJlSC_lEEESH_SI_NS4_8TiledMMAINS4_8MMA_AtomIJNS4_20SM100_MMA_F16BF16_SSISH_SH_fLi64ELi64ELNS4_4UMMA5MajorE0ELSN_0ELNSM_7ScaleInE0ELSO_0EEEEEENS4_6LayoutINS5_IJSC_SC_SC_EEENS5_IJNSA_ILi0EEEST_ST_EEEEENS5_IJNS4_10UnderscoreESW_SW_EEEEENS4_23SM90_TMA_LOAD_MULTICASTENS4_14ComposedLayoutINS4_7SwizzleILi3ELi4ELi3EEENS4_18smem_ptr_flag_bitsILi16EEENSR_INS5_IJNSA_ILi8EEESF_EEENS5_IJSF_SC_EEEEEEEvNS4_8identityESZ_S19_vS1A_EENS_8epilogue10collective18CollectiveEpilogueINS1C_23Sm100TmaWarpSpecializedILi3ELi2ELi16ELb1ELb0EEEJSG_NS5_IJNSR_ISF_SC_EENSR_INSA_ILi32EEESC_EEEEESH_SI_SH_SI_NS1C_6fusion15FusionCallbacksIS1G_NS1L_17LinearCombinationISH_fSH_fLNS_15FloatRoundStyleE2EEESG_S1K_JEEENS4_5SM1004TMEM4LOAD26SM100_TMEM_LOAD_16dp256b4xENS4_13SM90_TMA_LOADENS10_INS11_ILi2ELi4ELi3EEES14_NSR_INS5_IJS15_S1I_EEENS5_IJS1I_SC_EEEEEEENS4_17SM75_U32x4_LDSM_NENS4_14SM90_TMA_STOREES20_NS4_17SM90_U32x4_STSM_NENS4_39AutoVectorizingCopyWithAssumedAlignmentILi128EEEEEEvvEEEEvNT_6ParamsE) ;  /* 0xffffff7c04fc7950 */ /* 0x000fea0003c3ffff */
        .weak           $__internal_2_$__cuda_sm10x_tcgen05_guardrail_trap_unallocated_columns_being_dealloced
        .type           $__internal_2_$__cuda_sm10x_tcgen05_guardrail_trap_unallocated_columns_being_dealloced,@function
        .size           $__internal_2_$__cuda_sm10x_tcgen05_guardrail_trap_unallocated_columns_being_dealloced,(.L_x_158 - $__internal_2_$__cuda_sm10x_tcgen05_guardrail_trap_unallocated_columns_being_dealloced)
$__internal_2_$__cuda_sm10x_tcgen05_guardrail_trap_unallocated_columns_being_dealloced:
[----:B------:R-:W-:Y:S05]  /*8010*/  BPT.TRAP 0x1 ;  /* 0x000000040000795c */ /* 0x000fea0000300000 */
[----:B------:R-:W-:-:S04]  /*8020*/  HFMA2 R3, -RZ, RZ, 0, 0 ;  /* 0x00000000ff037431 */ /* 0x000fc800000001ff */
[----:B------:R-:W-:Y:S05]  /*8030*/  RET.REL.NODEC R2 `(_ZN7cutlass13device_kernelINS_4gemm6kernel13GemmUniversalIN4cute5tupleIJiiiiEEENS1_10collective13CollectiveMmaINS1_35MainloopSm100TmaUmmaWarpSpecializedILi3ELi2ELi4ENS5_IJNS4_1CILi2EEESB_NSA_ILi1EEEEEEEENS5_IJNSA_ILi64EEESF_SF_EEENS_10bfloat16_tENS5_IJlSC_lEEESH_SI_NS4_8TiledMMAINS4_8MMA_AtomIJNS4_20SM100_MMA_F16BF16_SSISH_SH_fLi64ELi64ELNS4_4UMMA5MajorE0ELSN_0ELNSM_7ScaleInE0ELSO_0EEEEEENS4_6LayoutINS5_IJSC_SC_SC_EEENS5_IJNSA_ILi0EEEST_ST_EEEEENS5_IJNS4_10UnderscoreESW_SW_EEEEENS4_23SM90_TMA_LOAD_MULTICASTENS4_14ComposedLayoutINS4_7SwizzleILi3ELi4ELi3EEENS4_18smem_ptr_flag_bitsILi16EEENSR_INS5_IJNSA_ILi8EEESF_EEENS5_IJSF_SC_EEEEEEEvNS4_8identityESZ_S19_vS1A_EENS_8epilogue10collective18CollectiveEpilogueINS1C_23Sm100TmaWarpSpecializedILi3ELi2ELi16ELb1ELb0EEEJSG_NS5_IJNSR_ISF_SC_EENSR_INSA_ILi32EEESC_EEEEESH_SI_SH_SI_NS1C_6fusion15FusionCallbacksIS1G_NS1L_17LinearCombinationISH_fSH_fLNS_15FloatRoundStyleE2EEESG_S1K_JEEENS4_5SM1004TMEM4LOAD26SM100_TMEM_LOAD_16dp256b4xENS4_13SM90_TMA_LOADENS10_INS11_ILi2ELi4ELi3EEES14_NSR_INS5_IJS15_S1I_EEENS5_IJS1I_SC_EEEEEEENS4_17SM75_U32x4_LDSM_NENS4_14SM90_TMA_STOREES20_NS4_17SM90_U32x4_STSM_NENS4_39AutoVectorizingCopyWithAssumedAlignmentILi128EEEEEEvvEEEEvNT_6ParamsE) ;  /* 0xffffff7c02f07950 */ /* 0x000fea0003c3ffff */
.L_x_157:
[----:B------:R-:W-:-:S00]  /*8040*/  BRA `(.L_x_157) ;  /* 0xfffffffc00fc7947 */ /* 0x000fc0000383ffff */
[----:B------:R-:W-:-:S00]  /*8050*/  NOP ;  /* 0x0000000000007918 */ /* 0x000fc00000000000 */
        /* <DEDUP_REMOVED lines=10> */
.L_x_158:


//--------------------- .nv.global.init           --------------------------
	.section	.nv.global.init,"aw",@progbits
.nv.global.init:
	.type		$str$27,@object
	.size		$str$27,($str$28 - $str$27)
$str$27:
        /*0000*/ 	.byte	0x28, 0x61, 0x64, 0x64, 0x72, 0x65, 0x73, 0x73, 0x20, 0x26, 0x20, 0x6d, 0x61, 0x73, 0x6b, 0x29
        /*0010*/ 	.byte	0x20, 0x3d, 0x3d, 0x20, 0x30, 0x00
	.type		$str$28,@object
	.size		$str$28,($str$26 - $str$28)
$str$28:
        /*0016*/ 	.byte	0x2f, 0x74, 0x6d, 0x70, 0x2f, 0x63, 0x75, 0x74, 0x6c, 0x61, 0x73, 0x73, 0x5f, 0x73, 0x77, 0x65
        /*0026*/ 	.byte	0x65, 0x70, 0x5f, 0x73, 0x72, 0x63, 0x2f, 0x69, 0x6e, 0x63, 0x6c, 0x75, 0x64, 0x65, 0x2f, 0x63
        /*0036*/ 	.byte	0x75, 0x74, 0x65, 0x2f, 0x70, 0x6f, 0x69, 0x6e, 0x74, 0x65, 0x72, 0x5f, 0x66, 0x6c, 0x61, 0x67
        /*0046*/ 	.byte	0x67, 0x65, 0x64, 0x2e, 0x68, 0x70, 0x70, 0x00
	.type		$str$26,@object
	.size		$str$26,($str$25 - $str$26)
$str$26:
        /*004e*/ 	.byte	0x2f, 0x74, 0x6d, 0x70, 0x2f, 0x63, 0x75, 0x74, 0x6c, 0x61, 0x73, 0x73, 0x5f, 0x73, 0x77, 0x65
        /*005e*/ 	.byte	0x65, 0x70, 0x5f, 0x73, 0x72, 0x63, 0x2f, 0x69, 0x6e, 0x63, 0x6c, 0x75, 0x64, 0x65, 0x2f, 0x63
        /*006e*/ 	.byte	0x75, 0x74, 0x65, 0x2f, 0x61, 0x74, 0x6f, 0x6d, 0x2f, 0x63, 0x6f, 0x70, 0x79, 0x5f, 0x74, 0x72
        /*007e*/ 	.byte	0x61, 0x69, 0x74, 0x73, 0x5f, 0x73, 0x6d, 0x31, 0x30, 0x30, 0x2e, 0x68, 0x70, 0x70, 0x00
	.type		$str$25,@object
	.size		$str$25,(__unnamed_1 - $str$25)
$str$25:
        /*008d*/ 	.byte	0x28, 0x28, 0x75, 0x69, 0x6e, 0x74, 0x33, 0x32, 0x5f, 0x74, 0x28, 0x74, 0x68, 0x72, 0x65, 0x61
        /*009d*/ 	.byte	0x64, 0x49, 0x64, 0x78, 0x2e, 0x78, 0x29, 0x20, 0x2f, 0x20, 0x33, 0x32, 0x29, 0x20, 0x25, 0x20
        /*00ad*/ 	.byte	0x34, 0x29, 0x20, 0x3d, 0x3d, 0x20, 0x28, 0x28, 0x28, 0x74, 0x6d, 0x65, 0x6d, 0x5f, 0x61, 0x64
        /*00bd*/ 	.byte	0x64, 0x72, 0x20, 0x3e, 0x3e, 0x20, 0x31, 0x36, 0x29, 0x20, 0x2f, 0x20, 0x33, 0x32, 0x29, 0x20
        /*00cd*/ 	.byte	0x25, 0x20, 0x34, 0x29, 0x00
	.type		__unnamed_1,@object
	.size		__unnamed_1,(__unnamed_2 - __unnamed_1)
__unnamed_1:
        /*00d2*/ 	.byte	0x61, 0x75, 0x74, 0x6f, 0x20, 0x63, 0x75, 0x74, 0x65, 0x3a, 0x3a, 0x61, 0x73, 0x5f, 0x70, 0x6f
        /* <DEDUP_REMOVED lines=24> */
        /*0262*/ 	.byte	0x30, 0x34, 0x38, 0x3e, 0x3e, 0x3e, 0x3e, 0x5d, 0x00
	.type		__unnamed_2,@object
	.size		__unnamed_2,(.L_2 - __unnamed_2)
__unnamed_2:
        /* <DEDUP_REMOVED lines=45> */
        /*053b*/ 	.byte	0x3e, 0x3e, 0x3e, 0x5d, 0x00
.L_2:


//--------------------- .nv.shared._ZN7cutlass13device_kernelINS_4gemm6kernel13GemmUniversalIN4cute5tupleIJiiiiEEENS1_10collective13CollectiveMmaINS1_35MainloopSm100TmaUmmaWarpSpecializedILi3ELi2ELi4ENS5_IJNS4_1CILi2EEESB_NSA_ILi1EEEEEEEENS5_IJNSA_ILi64EEESF_SF_EEENS_10bfloat16_tENS5_IJlSC_lEEESH_SI_NS4_8TiledMMAINS4_8MMA_AtomIJNS4_20SM100_MMA_F16BF16_SSISH_SH_fLi64ELi64ELNS4_4UMMA5MajorE0ELSN_0ELNSM_7ScaleInE0ELSO_0EEEEEENS4_6LayoutINS5_IJSC_SC_SC_EEENS5_IJNSA_ILi0EEEST_ST_EEEEENS5_IJNS4_10UnderscoreESW_SW_EEEEENS4_23SM90_TMA_LOAD_MULTICASTENS4_14ComposedLayoutINS4_7SwizzleILi3ELi4ELi3EEENS4_18smem_ptr_flag_bitsILi16EEENSR_INS5_IJNSA_ILi8EEESF_EEENS5_IJSF_SC_EEEEEEEvNS4_8identityESZ_S19_vS1A_EENS_8epilogue10collective18CollectiveEpilogueINS1C_23Sm100TmaWarpSpecializedILi3ELi2ELi16ELb1ELb0EEEJSG_NS5_IJNSR_ISF_SC_EENSR_INSA_ILi32EEESC_EEEEESH_SI_SH_SI_NS1C_6fusion15FusionCallbacksIS1G_NS1L_17LinearCombinationISH_fSH_fLNS_15FloatRoundStyleE2EEESG_S1K_JEEENS4_5SM1004TMEM4LOAD26SM100_TMEM_LOAD_16dp256b4xENS4_13SM90_TMA_LOADENS10_INS11_ILi2ELi4ELi3EEES14_NSR_INS5_IJS15_S1I_EEENS5_IJS1I_SC_EEEEEEENS4_17SM75_U32x4_LDSM_NENS4_14SM90_TMA_STOREES20_NS4_17SM90_U32x4_STSM_NENS4_39AutoVectorizingCopyWithAssumedAlignmentILi128EEEEEEvvEEEEvNT_6ParamsE --------------------------
	.section	.nv.shared._ZN7cutlass13device_kernelINS_4gemm6kernel13GemmUniversalIN4cute5tupleIJiiiiEEENS1_10collective13CollectiveMmaINS1_35MainloopSm100TmaUmmaWarpSpecializedILi3ELi2ELi4ENS5_IJNS4_1CILi2EEESB_NSA_ILi1EEEEEEEENS5_IJNSA_ILi64EEESF_SF_EEENS_10bfloat16_tENS5_IJlSC_lEEESH_SI_NS4_8TiledMMAINS4_8MMA_AtomIJNS4_20SM100_MMA_F16BF16_SSISH_SH_fLi64ELi64ELNS4_4UMMA5MajorE0ELSN_0ELNSM_7ScaleInE0ELSO_0EEEEEENS4_6LayoutINS5_IJSC_SC_SC_EEENS5_IJNSA_ILi0EEEST_ST_EEEEENS5_IJNS4_10UnderscoreESW_SW_EEEEENS4_23SM90_TMA_LOAD_MULTICASTENS4_14ComposedLayoutINS4_7SwizzleILi3ELi4ELi3EEENS4_18smem_ptr_flag_bitsILi16EEENSR_INS5_IJNSA_ILi8EEESF_EEENS5_IJSF_SC_EEEEEEEvNS4_8identityESZ_S19_vS1A_EENS_8epilogue10collective18CollectiveEpilogueINS1C_23Sm100TmaWarpSpecializedILi3ELi2ELi16ELb1ELb0EEEJSG_NS5_IJNSR_ISF_SC_EENSR_INSA_ILi32EEESC_EEEEESH_SI_SH_SI_NS1C_6fusion15FusionCallbacksIS1G_NS1L_17LinearCombinationISH_fSH_fLNS_15FloatRoundStyleE2EEESG_S1K_JEEENS4_5SM1004TMEM4LOAD26SM100_TMEM_LOAD_16dp256b4xENS4_13SM90_TMA_LOADENS10_INS11_ILi2ELi4ELi3EEES14_NSR_INS5_IJS15_S1I_EEENS5_IJS1I_SC_EEEEEEENS4_17SM75_U32x4_LDSM_NENS4_14SM90_TMA_STOREES20_NS4_17SM90_U32x4_STSM_NENS4_39AutoVectorizingCopyWithAssumedAlignmentILi128EEEEEEvvEEEEvNT_6ParamsE,"aw",@nobits
	.sectionflags	@""
	.align	16
	.zero		1024


//--------------------- .nv.shared.reserved.0     --------------------------
	.section	.nv.shared.reserved.0,"aw",@nobits
	.weak		__nv_reservedSMEM_offset_0_alias
	.size		__nv_reservedSMEM_offset_0_alias, 0, 64
	.other		__nv_reservedSMEM_offset_0_alias,@"STO_CUDA_RESERVED_SHARED STV_DEFAULT"
__nv_reservedSMEM_offset_0_alias:
	.zero		0
.nv.shared.reserved.0:
	.zero		64
	.weak		__nv_reservedSMEM_tcgen05_partition
	.type		__nv_reservedSMEM_tcgen05_partition,@object
	.size		__nv_reservedSMEM_tcgen05_partition,(.L_0 - __nv_reservedSMEM_tcgen05_partition)
__nv_reservedSMEM_tcgen05_partition:
	.zero		32
.L_0:


//--------------------- .nv.global                --------------------------
	.section	.nv.global,"aw",@nobits
.nv.global:
	.type		_ZN39_INTERNAL_97271cf5_4_k_cu_7321fbb5_71244cute1_E,@object
	.size		_ZN39_INTERNAL_97271cf5_4_k_cu_7321fbb5_71244cute1_E,(_ZN39_INTERNAL_97271cf5_4_k_cu_7321fbb5_71244cuda3std3__45__cpo6cbeginE - _ZN39_INTERNAL_97271cf5_4_k_cu_7321fbb5_71244cute1_E)
_ZN39_INTERNAL_97271cf5_4_k_cu_7321fbb5_71244cute1_E:
	.zero		1
	.type		_ZN39_INTERNAL_97271cf5_4_k_cu_7321fbb5_71244cuda3std3__45__cpo6cbeginE,@object
	.size		_ZN39_INTERNAL_97271cf5_4_k_cu_7321fbb5_71244cuda3std3__45__cpo6cbeginE,(_ZN39_INTERNAL_97271cf5_4_k_cu_7321fbb5_71244cuda3std3__48in_placeE - _ZN39_INTERNAL_97271cf5_4_k_cu_7321fbb5_71244cuda3std3__45__cpo6cbeginE)
_ZN39_INTERNAL_97271cf5_4_k_cu_7321fbb5_71244cuda3std3__45__cpo6cbeginE:
	.zero		1
	.type		_ZN39_INTERNAL_97271cf5_4_k_cu_7321fbb5_71244cuda3std3__48in_placeE,@object
	.size		_ZN39_INTERNAL_97271cf5_4_k_cu_7321fbb5_71244cuda3std3__48in_placeE,(_ZN39_INTERNAL_97271cf5_4_k_cu_7321fbb5_71244cuda3std6ranges3__45__cpo9iter_moveE - _ZN39_INTERNAL_97271cf5_4_k_cu_7321fbb5_71244cuda3std3__48in_placeE)
_ZN39_INTERNAL_97271cf5_4_k_cu_7321fbb5_71244cuda3std3__48in_placeE:
	.zero		1
	.type		_ZN39_INTERNAL_97271cf5_4_k_cu_7321fbb5_71244cuda3std6ranges3__45__cpo9iter_moveE,@object
	.size		_ZN39_INTERNAL_97271cf5_4_k_cu_7321fbb5_71244cuda3std6ranges3__45__cpo9iter_moveE,(_ZN39_INTERNAL_97271cf5_4_k_cu_7321fbb5_71244cuda3std3__45__cpo5beginE - _ZN39_INTERNAL_97271cf5_4_k_cu_7321fbb5_71244cuda3std6ranges3__45__cpo9iter_moveE)
_ZN39_INTERNAL_97271cf5_4_k_cu_7321fbb5_71244cuda3std6ranges3__45__cpo9iter_moveE:
	.zero		1
	.type		_ZN39_INTERNAL_97271cf5_4_k_cu_7321fbb5_71244cuda3std3__45__cpo5beginE,@object
	.size		_ZN39_INTERNAL_97271cf5_4_k_cu_7321fbb5_71244cuda3std3__45__cpo5beginE,(_ZN39_INTERNAL_97271cf5_4_k_cu_7321fbb5_71244cuda3std3__441_GLOBAL__N__97271cf5_4_k_cu_7321fbb5_71246ignoreE - _ZN39_INTERNAL_97271cf5_4_k_cu_7321fbb5_71244cuda3std3__45__cpo5beginE)
_ZN39_INTERNAL_97271cf5_4_k_cu_7321fbb5_71244cuda3std3__45__cpo5beginE:
	.zero		1
	.type		_ZN39_INTERNAL_97271cf5_4_k_cu_7321fbb5_71244cuda3std3__441_GLOBAL__N__97271cf5_4_k_cu_7321fbb5_71246ignoreE,@object
	.size		_ZN39_INTERNAL_97271cf5_4_k_cu_7321fbb5_71244cuda3std3__441_GLOBAL__N__97271cf5_4_k_cu_7321fbb5_71246ignoreE,(_ZN39_INTERNAL_97271cf5_4_k_cu_7321fbb5_71244cute7productE - _ZN39_INTERNAL_97271cf5_4_k_cu_7321fbb5_71244cuda3std3__441_GLOBAL__N__97271cf5_4_k_cu_7321fbb5_71246ignoreE)
_ZN39_INTERNAL_97271cf5_4_k_cu_7321fbb5_71244cuda3std3__441_GLOBAL__N__97271cf5_4_k_cu_7321fbb5_71246ignoreE:
	.zero		1
	.type		_ZN39_INTERNAL_97271cf5_4_k_cu_7321fbb5_71244cute7productE,@object
	.size		_ZN39_INTERNAL_97271cf5_4_k_cu_7321fbb5_71244cute7productE,(_ZN39_INTERNAL_97271cf5_4_k_cu_7321fbb5_71244cuda3std3__45__cpo3endE - _ZN39_INTERNAL_97271cf5_4_k_cu_7321fbb5_71244cute7productE)
_ZN39_INTERNAL_97271cf5_4_k_cu_7321fbb5_71244cute7productE:
	.zero		1
	.type		_ZN39_INTERNAL_97271cf5_4_k_cu_7321fbb5_71244cuda3std3__45__cpo3endE,@object
	.size		_ZN39_INTERNAL_97271cf5_4_k_cu_7321fbb5_71244cuda3std3__45__cpo3endE,(_ZN39_INTERNAL_97271cf5_4_k_cu_7321fbb5_71244cuda3std3__419piecewise_constructE - _ZN39_INTERNAL_97271cf5_4_k_cu_7321fbb5_71244cuda3std3__45__cpo3endE)
_ZN39_INTERNAL_97271cf5_4_k_cu_7321fbb5_71244cuda3std3__45__cpo3endE:
	.zero		1
	.type		_ZN39_INTERNAL_97271cf5_4_k_cu_7321fbb5_71244cuda3std3__419piecewise_constructE,@object
	.size		_ZN39_INTERNAL_97271cf5_4_k_cu_7321fbb5_71244cuda3std3__419piecewise_constructE,(_ZN39_INTERNAL_97271cf5_4_k_cu_7321fbb5_71244cuda3std3__45__cpo4cendE - _ZN39_INTERNAL_97271cf5_4_k_cu_7321fbb5_71244cuda3std3__419piecewise_constructE)
_ZN39_INTERNAL_97271cf5_4_k_cu_7321fbb5_71244cuda3std3__419piecewise_constructE:
	.zero		1
	.type		_ZN39_INTERNAL_97271cf5_4_k_cu_7321fbb5_71244cuda3std3__45__cpo4cendE,@object
	.size		_ZN39_INTERNAL_97271cf5_4_k_cu_7321fbb5_71244cuda3std3__45__cpo4cendE,(_ZN39_INTERNAL_97271cf5_4_k_cu_7321fbb5_71244cuda3std6ranges3__45__cpo4swapE - _ZN39_INTERNAL_97271cf5_4_k_cu_7321fbb5_71244cuda3std3__45__cpo4cendE)
_ZN39_INTERNAL_97271cf5_4_k_cu_7321fbb5_71244cuda3std3__45__cpo4cendE:
	.zero		1
	.type		_ZN39_INTERNAL_97271cf5_4_k_cu_7321fbb5_71244cuda3std6ranges3__45__cpo4swapE,@object
	.size		_ZN39_INTERNAL_97271cf5_4_k_cu_7321fbb5_71244cuda3std6ranges3__45__cpo4swapE,(.L_10 - _ZN39_INTERNAL_97271cf5_4_k_cu_7321fbb5_71244cuda3std6ranges3__45__cpo4swapE)
_ZN39_INTERNAL_97271cf5_4_k_cu_7321fbb5_71244cuda3std6ranges3__45__cpo4swapE:
	.zero		1
.L_10:


//--------------------- .nv.constant0._ZN7cutlass13device_kernelINS_4gemm6kernel13GemmUniversalIN4cute5tupleIJiiiiEEENS1_10collective13CollectiveMmaINS1_35MainloopSm100TmaUmmaWarpSpecializedILi3ELi2ELi4ENS5_IJNS4_1CILi2EEESB_NSA_ILi1EEEEEEEENS5_IJNSA_ILi64EEESF_SF_EEENS_10bfloat16_tENS5_IJlSC_lEEESH_SI_NS4_8TiledMMAINS4_8MMA_AtomIJNS4_20SM100_MMA_F16BF16_SSISH_SH_fLi64ELi64ELNS4_4UMMA5MajorE0ELSN_0ELNSM_7ScaleInE0ELSO_0EEEEEENS4_6LayoutINS5_IJSC_SC_SC_EEENS5_IJNSA_ILi0EEEST_ST_EEEEENS5_IJNS4_10UnderscoreESW_SW_EEEEENS4_23SM90_TMA_LOAD_MULTICASTENS4_14ComposedLayoutINS4_7SwizzleILi3ELi4ELi3EEENS4_18smem_ptr_flag_bitsILi16EEENSR_INS5_IJNSA_ILi8EEESF_EEENS5_IJSF_SC_EEEEEEEvNS4_8identityESZ_S19_vS1A_EENS_8epilogue10collective18CollectiveEpilogueINS1C_23Sm100TmaWarpSpecializedILi3ELi2ELi16ELb1ELb0EEEJSG_NS5_IJNSR_ISF_SC_EENSR_INSA_ILi32EEESC_EEEEESH_SI_SH_SI_NS1C_6fusion15FusionCallbacksIS1G_NS1L_17LinearCombinationISH_fSH_fLNS_15FloatRoundStyleE2EEESG_S1K_JEEENS4_5SM1004TMEM4LOAD26SM100_TMEM_LOAD_16dp256b4xENS4_13SM90_TMA_LOADENS10_INS11_ILi2ELi4ELi3EEES14_NSR_INS5_IJS15_S1I_EEENS5_IJS1I_SC_EEEEEEENS4_17SM75_U32x4_LDSM_NENS4_14SM90_TMA_STOREES20_NS4_17SM90_U32x4_STSM_NENS4_39AutoVectorizingCopyWithAssumedAlignmentILi128EEEEEEvvEEEEvNT_6ParamsE --------------------------
	.section	.nv.constant0._ZN7cutlass13device_kernelINS_4gemm6kernel13GemmUniversalIN4cute5tupleIJiiiiEEENS1_10collective13CollectiveMmaINS1_35MainloopSm100TmaUmmaWarpSpecializedILi3ELi2ELi4ENS5_IJNS4_1CILi2EEESB_NSA_ILi1EEEEEEEENS5_IJNSA_ILi64EEESF_SF_EEENS_10bfloat16_tENS5_IJlSC_lEEESH_SI_NS4_8TiledMMAINS4_8MMA_AtomIJNS4_20SM100_MMA_F16BF16_SSISH_SH_fLi64ELi64ELNS4_4UMMA5MajorE0ELSN_0ELNSM_7ScaleInE0ELSO_0EEEEEENS4_6LayoutINS5_IJSC_SC_SC_EEENS5_IJNSA_ILi0EEEST_ST_EEEEENS5_IJNS4_10UnderscoreESW_SW_EEEEENS4_23SM90_TMA_LOAD_MULTICASTENS4_14ComposedLayoutINS4_7SwizzleILi3ELi4ELi3EEENS4_18smem_ptr_flag_bitsILi16EEENSR_INS5_IJNSA_ILi8EEESF_EEENS5_IJSF_SC_EEEEEEEvNS4_8identityESZ_S19_vS1A_EENS_8epilogue10collective18CollectiveEpilogueINS1C_23Sm100TmaWarpSpecializedILi3ELi2ELi16ELb1ELb0EEEJSG_NS5_IJNSR_ISF_SC_EENSR_INSA_ILi32EEESC_EEEEESH_SI_SH_SI_NS1C_6fusion15FusionCallbacksIS1G_NS1L_17LinearCombinationISH_fSH_fLNS_15FloatRoundStyleE2EEESG_S1K_JEEENS4_5SM1004TMEM4LOAD26SM100_TMEM_LOAD_16dp256b4xENS4_13SM90_TMA_LOADENS10_INS11_ILi2ELi4ELi3EEES14_NSR_INS5_IJS15_S1I_EEENS5_IJS1I_SC_EEEEEEENS4_17SM75_U32x4_LDSM_NENS4_14SM90_TMA_STOREES20_NS4_17SM90_U32x4_STSM_NENS4_39AutoVectorizingCopyWithAssumedAlignmentILi128EEEEEEvvEEEEvNT_6ParamsE,"a",@progbits
	.sectionflags	@""
	.align	4
.nv.constant0._ZN7cutlass13device_kernelINS_4gemm6kernel13GemmUniversalIN4cute5tupleIJiiiiEEENS1_10collective13CollectiveMmaINS1_35MainloopSm100TmaUmmaWarpSpecializedILi3ELi2ELi4ENS5_IJNS4_1CILi2EEESB_NSA_ILi1EEEEEEEENS5_IJNSA_ILi64EEESF_SF_EEENS_10bfloat16_tENS5_IJlSC_lEEESH_SI_NS4_8TiledMMAINS4_8MMA_AtomIJNS4_20SM100_MMA_F16BF16_SSISH_SH_fLi64ELi64ELNS4_4UMMA5MajorE0ELSN_0ELNSM_7ScaleInE0ELSO_0EEEEEENS4_6LayoutINS5_IJSC_SC_SC_EEENS5_IJNSA_ILi0EEEST_ST_EEEEENS5_IJNS4_10UnderscoreESW_SW_EEEEENS4_23SM90_TMA_LOAD_MULTICASTENS4_14ComposedLayoutINS4_7SwizzleILi3ELi4ELi3EEENS4_18smem_ptr_flag_bitsILi16EEENSR_INS5_IJNSA_ILi8EEESF_EEENS5_IJSF_SC_EEEEEEEvNS4_8identityESZ_S19_vS1A_EENS_8epilogue10collective18CollectiveEpilogueINS1C_23Sm100TmaWarpSpecializedILi3ELi2ELi16ELb1ELb0EEEJSG_NS5_IJNSR_ISF_SC_EENSR_INSA_ILi32EEESC_EEEEESH_SI_SH_SI_NS1C_6fusion15FusionCallbacksIS1G_NS1L_17LinearCombinationISH_fSH_fLNS_15FloatRoundStyleE2EEESG_S1K_JEEENS4_5SM1004TMEM4LOAD26SM100_TMEM_LOAD_16dp256b4xENS4_13SM90_TMA_LOADENS10_INS11_ILi2ELi4ELi3EEES14_NSR_INS5_IJS15_S1I_EEENS5_IJS1I_SC_EEEEEEENS4_17SM75_U32x4_LDSM_NENS4_14SM90_TMA_STOREES20_NS4_17SM90_U32x4_STSM_NENS4_39AutoVectorizingCopyWithAssumedAlignmentILi128EEEEEEvvEEEEvNT_6ParamsE:
	.zero		2944


//--------------------- SYMBOLS --------------------------

	.type		.nv.reservedSmem.offset0,@object
	.size		.nv.reservedSmem.offset0,0x4
	.type		.nv.reservedSmem.cap,@object
	.size		.nv.reservedSmem.cap,0x4
	.type		__assertfail,@function
